	.target	sm_100a

	.elftype	@"ET_EXEC"


//--------------------- .note.nv.tkinfo           --------------------------
	.section	.note.nv.tkinfo,"",@"SHT_NOTE"
	.sectionflags	@"SHF_NOTE_NV_TKINFO"
	.tkinfo
        /*0018*/ 	.word	0x00000081
        /*0030*/ 	.string	""
        /*0030*/ 	.string	"ptxas-blackwell"
        /*0030*/ 	.string	"Cuda compilation tools, release 12.9, V12.9.86"
        /*0030*/ 	.string	"Build cuda_12.9.r12.9/compiler.36037853_0"
        /*0030*/ 	.string	"-v  -suppress-debug-info  -lineinfo  -arch sm_100a "



//--------------------- .note.nv.cuver            --------------------------
	.section	.note.nv.cuver,"",@"SHT_NOTE"
	.sectionflags	@"SHF_NOTE_NV_CUVER"
        /*0018*/ 	.short	0x0001
        /*001a*/ 	.short	0x0064
        /*001c*/ 	.short	0x0001
        /*001e*/ 	.short	0x0000
        /*0020*/ 	.short	0x0001
        /*0022*/ 	.short	0x0000


//--------------------- .nv.info                  --------------------------
	.section	.nv.info,"",@"SHT_CUDA_INFO"
	.align	4


	//----- nvinfo : EIATTR_REGCOUNT
	.align		4
        /*0000*/ 	.byte	0x04, 0x2f
        /*0002*/ 	.short	(.L_4 - .L_3)
	.align		4
.L_3:
        /*0004*/ 	.word	index@(gluon_mma)
        /*0008*/ 	.word	0x0000003f


	//----- nvinfo : EIATTR_FRAME_SIZE
	.align		4
.L_4:
        /*000c*/ 	.byte	0x04, 0x11
        /*000e*/ 	.short	(.L_6 - .L_5)
	.align		4
.L_5:
        /*0010*/ 	.word	index@($__internal_2_$__cuda_sm10x_tcgen05_guardrail_trap_unallocated_columns_being_dealloced)
        /*0014*/ 	.word	0x00000000


	//----- nvinfo : EIATTR_FRAME_SIZE
	.align		4
.L_6:
        /*0018*/ 	.byte	0x04, 0x11
        /*001a*/ 	.short	(.L_8 - .L_7)
	.align		4
.L_7:
        /*001c*/ 	.word	index@($__internal_1_$__cuda_sm10x_tcgen05_guardrail_trap_phase_invalid_during_alloc)
        /*0020*/ 	.word	0x00000000


	//----- nvinfo : EIATTR_FRAME_SIZE
	.align		4
.L_8:
        /*0024*/ 	.byte	0x04, 0x11
        /*0026*/ 	.short	(.L_10 - .L_9)
	.align		4
.L_9:
        /*0028*/ 	.word	index@($__internal_0_$__cuda_sm10x_tcgen05_guardrail_trap_col_being_dealloced_not_returned_by_alloc)
        /*002c*/ 	.word	0x00000000


	//----- nvinfo : EIATTR_FRAME_SIZE
	.align		4
.L_10:
        /*0030*/ 	.byte	0x04, 0x11
        /*0032*/ 	.short	(.L_12 - .L_11)
	.align		4
.L_11:
        /*0034*/ 	.word	index@(gluon_mma)
        /*0038*/ 	.word	0x00000000


	//----- nvinfo : EIATTR_MIN_STACK_SIZE
	.align		4
.L_12:
        /*003c*/ 	.byte	0x04, 0x12
        /*003e*/ 	.short	(.L_14 - .L_13)
	.align		4
.L_13:
        /*0040*/ 	.word	index@(gluon_mma)
        /*0044*/ 	.word	0x00000000
.L_14:


//--------------------- .nv.info.gluon_mma        --------------------------
	.section	.nv.info.gluon_mma,"",@"SHT_CUDA_INFO"
	.sectionflags	@""
	.align	4


	//----- nvinfo : EIATTR_CUDA_API_VERSION
	.align		4
        /*0000*/ 	.byte	0x04, 0x37
        /*0002*/ 	.short	(.L_16 - .L_15)
.L_15:
        /*0004*/ 	.word	0x00000081


	//----- nvinfo : EIATTR_KPARAM_INFO
	.align		4
.L_16:
        /*0008*/ 	.byte	0x04, 0x17
        /*000a*/ 	.short	(.L_18 - .L_17)
.L_17:
        /*000c*/ 	.word	0x00000000
        /*0010*/ 	.short	0x0004
        /*0012*/ 	.short	0x0020
        /*0014*/ 	.byte	0x00, 0xf4, 0x21, 0x00


	//----- nvinfo : EIATTR_KPARAM_INFO
	.align		4
.L_18:
        /*0018*/ 	.byte	0x04, 0x17
        /*001a*/ 	.short	(.L_20 - .L_19)
.L_19:
        /*001c*/ 	.word	0x00000000
        /*0020*/ 	.short	0x0003
        /*0022*/ 	.short	0x0018
        /*0024*/ 	.byte	0x00, 0xf4, 0x21, 0x00


	//----- nvinfo : EIATTR_KPARAM_INFO
	.align		4
.L_20:
        /*0028*/ 	.byte	0x04, 0x17
        /*002a*/ 	.short	(.L_22 - .L_21)
.L_21:
        /*002c*/ 	.word	0x00000000
        /*0030*/ 	.short	0x0002
        /*0032*/ 	.short	0x0010
        /*0034*/ 	.byte	0x00, 0xf4, 0x21, 0x00


	//----- nvinfo : EIATTR_KPARAM_INFO
	.align		4
.L_22:
        /*0038*/ 	.byte	0x04, 0x17
        /*003a*/ 	.short	(.L_24 - .L_23)
.L_23:
        /*003c*/ 	.word	0x00000000
        /*0040*/ 	.short	0x0001
        /*0042*/ 	.short	0x0008
        /*0044*/ 	.byte	0x00, 0xf4, 0x21, 0x00


	//----- nvinfo : EIATTR_KPARAM_INFO
	.align		4
.L_24:
        /*0048*/ 	.byte	0x04, 0x17
        /*004a*/ 	.short	(.L_26 - .L_25)
.L_25:
        /*004c*/ 	.word	0x00000000
        /*0050*/ 	.short	0x0000
        /*0052*/ 	.short	0x0000
        /*0054*/ 	.byte	0x00, 0xf4, 0x21, 0x00


	//----- nvinfo : EIATTR_AT_ENTRY_FRAGMENTS
	.align		4
.L_26:
        /*0058*/ 	.byte	0x04, 0x4f
        /*005a*/ 	.short	(.L_28 - .L_27)


	//   ....[0]....
.L_27:
        /*005c*/ 	.word	0x00000004


	//----- nvinfo : EIATTR_RESERVED_SMEM_USED
	.align		4
.L_28:
        /*0060*/ 	.byte	0x01, 0x41
	.zero		2


	//----- nvinfo : EIATTR_SPARSE_MMA_MASK
	.align		4
        /*0064*/ 	.byte	0x03, 0x50
        /*0066*/ 	.short	0x0000


	//----- nvinfo : EIATTR_TCGEN05_1CTA_USED
	.align		4
        /*0068*/ 	.byte	0x01, 0x51
	.zero		2


	//----- nvinfo : EIATTR_MAXREG_COUNT
	.align		4
        /*006c*/ 	.byte	0x03, 0x1b
        /*006e*/ 	.short	0x00ff


	//----- nvinfo : EIATTR_NUM_BARRIERS
	.align		4
        /*0070*/ 	.byte	0x02, 0x4c
        /*0072*/ 	.byte	0x01
	.zero		1


	//----- nvinfo : EIATTR_INT_WARP_WIDE_INSTR_OFFSETS
	.align		4
        /*0074*/ 	.byte	0x04, 0x31
        /*0076*/ 	.short	(.L_30 - .L_29)


	//   ....[0]....
.L_29:
        /*0078*/ 	.word	0x00000ca0


	//   ....[1]....
        /*007c*/ 	.word	0x00000cb0


	//   ....[2]....
        /*0080*/ 	.word	0x00001080


	//   ....[3]....
        /*0084*/ 	.word	0x00001090


	//   ....[4]....
        /*0088*/ 	.word	0x00001c30


	//   ....[5]....
        /*008c*/ 	.word	0x00001c80


	//----- nvinfo : EIATTR_COOP_GROUP_MASK_REGIDS
	.align		4
.L_30:
        /*0090*/ 	.byte	0x04, 0x29
        /*0092*/ 	.short	(.L_32 - .L_31)


	//   ....[0]....
.L_31:
        /*0094*/ 	.word	0xffffffff


	//   ....[1]....
        /*0098*/ 	.word	0xffffffff


	//   ....[2]....
        /*009c*/ 	.word	0xffffffff


	//   ....[3]....
        /*00a0*/ 	.word	0xffffffff


	//----- nvinfo : EIATTR_COOP_GROUP_INSTR_OFFSETS
	.align		4
.L_32:
        /*00a4*/ 	.byte	0x04, 0x28
        /*00a6*/ 	.short	(.L_34 - .L_33)


	//   ....[0]....
.L_33:
        /*00a8*/ 	.word	0x00000050


	//   ....[1]....
        /*00ac*/ 	.word	0x00000310


	//   ....[2]....
        /*00b0*/ 	.word	0x00001ac0


	//   ....[3]....
        /*00b4*/ 	.word	0x00001d30


	//----- nvinfo : EIATTR_VRC_CTA_INIT_COUNT
	.align		4
.L_34:
        /*00b8*/ 	.byte	0x02, 0x4a
        /*00ba*/ 	.byte	0x80
	.zero		1


	//----- nvinfo : EIATTR_MBARRIER_INSTR_OFFSETS
	.align		4
        /*00bc*/ 	.byte	0x04, 0x39
        /*00be*/ 	.short	(.L_36 - .L_35)


	//   ....[0]....
.L_35:
        /*00c0*/ 	.word	0x00000eb0
        /*00c4*/ 	.word	0x000000ff
        /*00c8*/ 	.word	0x00003000
        /*00cc*/ 	.short	0x0100
        /*00ce*/ 	.byte	0x0e
	.zero		1


	//   ....[1]....
        /*00d0*/ 	.word	0x00001120
        /*00d4*/ 	.word	0x000000ff
        /*00d8*/ 	.word	0x00003000
        /*00dc*/ 	.short	0x010a
        /*00de*/ 	.byte	0x0e
	.zero		1


	//   ....[2]....
        /*00e0*/ 	.word	0x00001270
        /*00e4*/ 	.word	0x000000ff
        /*00e8*/ 	.word	0x00003000
        /*00ec*/ 	.short	0x0108
        /*00ee*/ 	.byte	0x0e
	.zero		1


	//   ....[3]....
        /*00f0*/ 	.word	0x00001d50
        /*00f4*/ 	.word	0x000000ff
        /*00f8*/ 	.word	0x00003000
        /*00fc*/ 	.short	0x010a
        /*00fe*/ 	.byte	0x0e
	.zero		1


	//----- nvinfo : EIATTR_NUM_MBARRIERS
	.align		4
.L_36:
        /*0100*/ 	.byte	0x03, 0x38
        /*0102*/ 	.short	0x0001


	//----- nvinfo : EIATTR_EXIT_INSTR_OFFSETS
	.align		4
        /*0104*/ 	.byte	0x04, 0x1c
        /*0106*/ 	.short	(.L_38 - .L_37)


	//   ....[0]....
.L_37:
        /*0108*/ 	.word	0x00001d40


	//----- nvinfo : EIATTR_REQNTID
	.align		4
.L_38:
        /*010c*/ 	.byte	0x04, 0x10
        /*010e*/ 	.short	(.L_40 - .L_39)
.L_39:
        /*0110*/ 	.word	0x00000100
        /*0114*/ 	.word	0x00000001
        /*0118*/ 	.word	0x00000001


	//----- nvinfo : EIATTR_CRS_STACK_SIZE
	.align		4
.L_40:
        /*011c*/ 	.byte	0x04, 0x1e
        /*011e*/ 	.short	(.L_42 - .L_41)
.L_41:
        /*0120*/ 	.word	0x00000000


	//----- nvinfo : EIATTR_CBANK_PARAM_SIZE
	.align		4
.L_42:
        /*0124*/ 	.byte	0x03, 0x19
        /*0126*/ 	.short	0x0028


	//----- nvinfo : EIATTR_PARAM_CBANK
	.align		4
        /*0128*/ 	.byte	0x04, 0x0a
        /*012a*/ 	.short	(.L_44 - .L_43)
	.align		4
.L_43:
        /*012c*/ 	.word	index@(.nv.constant0.gluon_mma)
        /*0130*/ 	.short	0x0380
        /*0132*/ 	.short	0x0028


	//----- nvinfo : EIATTR_SW_WAR
	.align		4
.L_44:
        /*0134*/ 	.byte	0x04, 0x36
        /*0136*/ 	.short	(.L_46 - .L_45)
.L_45:
        /*0138*/ 	.word	0x00000008
.L_46:


//--------------------- .nv.compat                --------------------------
	.section	.nv.compat,"",@"SHT_CUDA_COMPAT_INFO"
	.align	4
        /*0000*/ 	.byte	0x02, 0x02, 0x02, 0x00, 0x02, 0x05, 0x05, 0x00, 0x02, 0x03, 0x00, 0x00, 0x02, 0x06, 0x01, 0x00


//--------------------- .nv.callgraph             --------------------------
	.section	.nv.callgraph,"",@"SHT_CUDA_CALLGRAPH"
	.align	4
	.sectionentsize	8
	.align		4
        /*0000*/ 	.word	0x00000000
	.align		4
        /*0004*/ 	.word	0xffffffff
	.align		4
        /*0008*/ 	.word	0x00000000
	.align		4
        /*000c*/ 	.word	0xfffffffe
	.align		4
        /*0010*/ 	.word	0x00000000
	.align		4
        /*0014*/ 	.word	0xfffffffd
	.align		4
        /*0018*/ 	.word	0x00000000
	.align		4
        /*001c*/ 	.word	0xfffffffc


//--------------------- .text.gluon_mma           --------------------------
	.section	.text.gluon_mma,"ax",@progbits
	.align	128
        .global         gluon_mma
        .type           gluon_mma,@function
        .size           gluon_mma,(.L_x_15 - gluon_mma)
        .other          gluon_mma,@"STO_CUDA_ENTRY STV_DEFAULT"
gluon_mma:
.text.gluon_mma:
[----:B------:R-:W0:Y:S01]  /*0000*/  LDC R1, c[0x0][0x37c] ;  /* 0x0000df00ff017b82 */ /* 0x000e220000000800 */
[----:B------:R-:W1:Y:S02]  /*0010*/  S2R R47, SR_TID.X ;  /* 0x00000000002f7919 */ /* 0x000e640000002100 */
[----:B-1----:R-:W-:-:S13]  /*0020*/  ISETP.GE.U32.AND P1, PT, R47, 0x20, PT ;  /* 0x000000202f00780c */ /* 0x002fda0003f26070 */
[----:B------:R-:W-:Y:S05]  /*0030*/  @P1 BRA `(.L_x_0) ;  /* 0x0000000000b81947 */ /* 0x000fea0003800000 */
[----:B------:R-:W1:Y:S01]  /*0040*/  S2UR UR6, SR_CgaCtaId ;  /* 0x00000000000679c3 */ /* 0x000e620000008800 */
[----:B------:R-:W-:Y:S01]  /*0050*/  NOP ;  /* 0x0000000000007918 */ /* 0x000fe20000000000 */
[----:B------:R-:W-:Y:S02]  /*0060*/  UMOV UR4, 0x40 ;  /* 0x0000004000047882 */ /* 0x000fe40000000000 */
[----:B-1----:R-:W-:-:S09]  /*0070*/  ULEA UR4, UR6, UR4, 0x18 ;  /* 0x0000000406047291 */ /* 0x002fd2000f8ec0ff */
[----:B------:R-:W1:Y:S01]  /*0080*/  LDS.U8 R0, [UR4] ;  /* 0x00000004ff007984 */ /* 0x000e620008000000 */
[----:B------:R-:W-:Y:S02]  /*0090*/  UMOV UR4, 0x400 ;  /* 0x0000040000047882 */ /* 0x000fe40000000000 */
[----:B------:R-:W-:Y:S01]  /*00a0*/  ULEA UR4, UR6, UR4, 0x18 ;  /* 0x0000000406047291 */ /* 0x000fe2000f8ec0ff */
[----:B-1----:R-:W-:-:S13]  /*00b0*/  ISETP.NE.AND P0, PT, R0, RZ, PT ;  /* 0x000000ff0000720c */ /* 0x002fda0003f05270 */
[----:B------:R-:W-:Y:S05]  /*00c0*/  @P0 BRA `(.L_x_1) ;  /* 0x00000000007c0947 */ /* 0x000fea0003800000 */
[----:B------:R-:W-:-:S13]  /*00d0*/  ELECT P0, URZ, PT ;  /* 0x0000000000ff782f */ /* 0x000fda0003800000 */
[----:B------:R-:W-:Y:S05]  /*00e0*/  @!P0 BRA `(.L_x_2) ;  /* 0x0000000000848947 */ /* 0x000fea0003800000 */
[----:B------:R-:W-:Y:S01]  /*00f0*/  UMOV UR5, 0x2 ;  /* 0x0000000200057882 */ /* 0x000fe20000000000 */
[----:B------:R-:W-:Y:S02]  /*0100*/  IMAD.MOV.U32 R4, RZ, RZ, 0x1 ;  /* 0x00000001ff047424 */ /* 0x000fe400078e00ff */
[----:B------:R-:W-:Y:S02]  /*0110*/  IMAD.MOV.U32 R5, RZ, RZ, 0x3 ;  /* 0x00000003ff057424 */ /* 0x000fe400078e00ff */
[----:B------:R-:W-:Y:S04]  /*0120*/  DEPBAR.LE SB1, 0x36 ;  /* 0x00009d800000791a */ /* 0x000fe80000000000 */
[----:B------:R-:W1:Y:S02]  /*0130*/  UTCATOMSWS.FIND_AND_SET.ALIGN UP0, UR5, UR5 ;  /* 0x00000005000575e3 */ /* 0x000e640008000800 */
[----:B-1----:R-:W-:-:S04]  /*0140*/  PLOP3.LUT P0, PT, PT, PT, UP0, 0x80, 0x8 ;  /* 0x000000000008781c */ /* 0x002fc80003f0f008 */
[----:B------:R-:W-:-:S04]  /*0150*/  SEL R0, RZ, 0xffffffff, !P0 ;  /* 0xffffffffff007807 */ /* 0x000fc80004000000 */
[----:B------:R-:W-:Y:S01]  /*0160*/  ISETP.NE.AND P0, PT, R0, RZ, PT ;  /* 0x000000ff0000720c */ /* 0x000fe20003f05270 */
[----:B------:R-:W-:-:S12]  /*0170*/  IMAD.U32 R0, RZ, RZ, UR5 ;  /* 0x00000005ff007e24 */ /* 0x000fd8000f8e00ff */
[----:B------:R-:W-:Y:S05]  /*0180*/  @P0 BRA `(.L_x_3) ;  /* 0x0000000000240947 */ /* 0x000fea0003800000 */
.L_x_4:
[----:B------:R-:W-:Y:S05]  /*0190*/  NANOSLEEP 0x64 ;  /* 0x000000640000795d */ /* 0x000fea0003800000 */
[----:B------:R-:W-:-:S05]  /*01a0*/  UMOV UR5, 0x2 ;  /* 0x0000000200057882 */ /* 0x000fca0000000000 */
[----:B------:R-:W-:Y:S04]  /*01b0*/  DEPBAR.LE SB1, 0x36 ;  /* 0x00009d800000791a */ /* 0x000fe80000000000 */
[----:B------:R-:W1:Y:S02]  /*01c0*/  UTCATOMSWS.FIND_AND_SET.ALIGN UP0, UR5, UR5 ;  /* 0x00000005000575e3 */ /* 0x000e640008000800 */
[----:B-1----:R-:W-:-:S04]  /*01d0*/  PLOP3.LUT P0, PT, PT, PT, UP0, 0x80, 0x8 ;  /* 0x000000000008781c */ /* 0x002fc80003f0f008 */
[----:B------:R-:W-:-:S04]  /*01e0*/  SEL R0, RZ, 0xffffffff, !P0 ;  /* 0xffffffffff007807 */ /* 0x000fc80004000000 */
[----:B------:R-:W-:Y:S01]  /*01f0*/  ISETP.NE.AND P0, PT, R0, RZ, PT ;  /* 0x000000ff0000720c */ /* 0x000fe20003f05270 */
[----:B------:R-:W-:-:S12]  /*0200*/  IMAD.U32 R0, RZ, RZ, UR5 ;  /* 0x00000005ff007e24 */ /* 0x000fd8000f8e00ff */
[----:B------:R-:W-:Y:S05]  /*0210*/  @!P0 BRA `(.L_x_4) ;  /* 0xfffffffc00dc8947 */ /* 0x000fea000383ffff */
.L_x_3:
[C---:B------:R-:W-:Y:S01]  /*0220*/  VIADD R3, R0.reuse, 0x10 ;  /* 0x0000001000037836 */ /* 0x040fe20000000000 */
[----:B------:R-:W-:Y:S01]  /*0230*/  UMOV UR5, 0x50 ;  /* 0x0000005000057882 */ /* 0x000fe20000000000 */
[----:B------:R-:W-:Y:S01]  /*0240*/  SHF.L.U32 R2, R5, R0, RZ ;  /* 0x0000000005027219 */ /* 0x000fe200000006ff */
[----:B------:R-:W-:Y:S01]  /*0250*/  ULEA UR5, UR6, UR5, 0x18 ;  /* 0x0000000506057291 */ /* 0x000fe2000f8ec0ff */
[----:B------:R-:W-:Y:S01]  /*0260*/  IMAD.SHL.U32 R0, R0, 0x20, RZ ;  /* 0x0000002000007824 */ /* 0x000fe200078e00ff */
[----:B------:R-:W-:-:S04]  /*0270*/  SHF.L.U32 R3, R4, R3, RZ ;  /* 0x0000000304037219 */ /* 0x000fc800000006ff */
[----:B------:R-:W-:-:S05]  /*0280*/  LOP3.LUT R2, R3, R2, RZ, 0xfc, !PT ;  /* 0x0000000203027212 */ /* 0x000fca00078efcff */
[----:B------:R1:W-:Y:S04]  /*0290*/  ATOMS.OR RZ, [UR5], R2 ;  /* 0x00000002ffff798c */ /* 0x0003e8000b000005 */
[----:B------:R1:W-:Y:S01]  /*02a0*/  STS [UR4], R0 ;  /* 0x00000000ff007988 */ /* 0x0003e20008000804 */
[----:B------:R-:W-:Y:S05]  /*02b0*/  BRA `(.L_x_2) ;  /* 0x0000000000107947 */ /* 0x000fea0003800000 */
.L_x_1:
[----:B------:R-:W-:Y:S01]  /*02c0*/  IMAD.MOV.U32 R0, RZ, RZ, -0x1 ;  /* 0xffffffffff007424 */ /* 0x000fe200078e00ff */
[----:B------:R-:W-:-:S04]  /*02d0*/  MOV R2, 0x300 ;  /* 0x0000030000027802 */ /* 0x000fc80000000f00 */
[----:B------:R1:W-:Y:S03]  /*02e0*/  STS [UR4], R0 ;  /* 0x00000000ff007988 */ /* 0x0003e60008000804 */
[----:B01----:R-:W-:Y:S05]  /*02f0*/  CALL.REL.NOINC `($__internal_1_$__cuda_sm10x_tcgen05_guardrail_trap_phase_invalid_during_alloc) ;  /* 0x0000001800ac7944 */ /* 0x003fea0003c00000 */
.L_x_2:
[----:B------:R-:W-:Y:S05]  /*0300*/  WARPSYNC.ALL ;  /* 0x0000000000007948 */ /* 0x000fea0003800000 */
[----:B------:R-:W-:Y:S01]  /*0310*/  NOP ;  /* 0x0000000000007918 */ /* 0x000fe20000000000 */
.L_x_0:
[----:B------:R-:W2:Y:S01]  /*0320*/  LDC.64 R26, c[0x0][0x380] ;  /* 0x0000e000ff1a7b82 */ /* 0x000ea20000000a00 */
[----:B------:R-:W-:Y:S01]  /*0330*/  SHF.R.U32.HI R46, RZ, 0x5, R47 ;  /* 0x00000005ff2e7819 */ /* 0x000fe2000001162f */
[----:B------:R-:W-:Y:S01]  /*0340*/  UMOV UR4, 0x400 ;  /* 0x0000040000047882 */ /* 0x000fe20000000000 */
[C---:B------:R-:W-:Y:S01]  /*0350*/  LOP3.LUT R48, R47.reuse, 0xe0, RZ, 0xc0, !PT ;  /* 0x000000e02f307812 */ /* 0x040fe200078ec0ff */
[----:B------:R-:W3:Y:S01]  /*0360*/  LDCU.64 UR16, c[0x0][0x358] ;  /* 0x00006b00ff1077ac */ /* 0x000ee20008000a00 */
[----:B------:R-:W-:Y:S02]  /*0370*/  SGXT.U32 R46, R46, 0x3 ;  /* 0x000000032e2e781a */ /* 0x000fe40000000000 */
[----:B-1----:R-:W-:Y:S01]  /*0380*/  LOP3.LUT R0, R47, 0x1f, RZ, 0xc0, !PT ;  /* 0x0000001f2f007812 */ /* 0x002fe200078ec0ff */
[----:B------:R-:W1:Y:S01]  /*0390*/  S2UR UR13, SR_CgaCtaId ;  /* 0x00000000000d79c3 */ /* 0x000e620000008800 */
[----:B------:R-:W-:Y:S01]  /*03a0*/  LOP3.LUT R35, R46, 0x8, RZ, 0xfc, !PT ;  /* 0x000000082e237812 */ /* 0x000fe200078efcff */
[----:B------:R-:W-:Y:S01]  /*03b0*/  IMAD.SHL.U32 R2, R48, 0x2, RZ ;  /* 0x0000000230027824 */ /* 0x000fe200078e00ff */
[----:B------:R-:W-:-:S02]  /*03c0*/  LOP3.LUT R51, R46, 0x10, RZ, 0xfc, !PT ;  /* 0x000000102e337812 */ /* 0x000fc400078efcff */
[C---:B------:R-:W-:Y:S01]  /*03d0*/  LOP3.LUT R37, R46.reuse, 0x30, RZ, 0xfc, !PT ;  /* 0x000000302e257812 */ /* 0x040fe200078efcff */
[----:B------:R-:W-:Y:S01]  /*03e0*/  IMAD.SHL.U32 R8, R35, 0x20, RZ ;  /* 0x0000002023087824 */ /* 0x000fe200078e00ff */
[C---:B------:R-:W-:Y:S01]  /*03f0*/  LOP3.LUT R38, R46.reuse, 0x38, RZ, 0xfc, !PT ;  /* 0x000000382e267812 */ /* 0x040fe200078efcff */
[----:B------:R-:W-:Y:S01]  /*0400*/  IMAD.SHL.U32 R12, R51, 0x20, RZ ;  /* 0x00000020330c7824 */ /* 0x000fe200078e00ff */
[C---:B------:R-:W-:Y:S01]  /*0410*/  LOP3.LUT R43, R46.reuse, 0x60, RZ, 0xfc, !PT ;  /* 0x000000602e2b7812 */ /* 0x040fe200078efcff */
[----:B------:R-:W-:Y:S01]  /*0420*/  IMAD.SHL.U32 R22, R37, 0x20, RZ ;  /* 0x0000002025167824 */ /* 0x000fe200078e00ff */
[----:B------:R-:W-:Y:S01]  /*0430*/  LOP3.LUT R3, R46, 0x20, RZ, 0xfc, !PT ;  /* 0x000000202e037812 */ /* 0x000fe200078efcff */
[----:B------:R-:W-:Y:S01]  /*0440*/  IMAD.SHL.U32 R13, R38, 0x20, RZ ;  /* 0x00000020260d7824 */ /* 0x000fe200078e00ff */
[C---:B------:R-:W-:Y:S01]  /*0450*/  LOP3.LUT R36, R46.reuse, 0x28, RZ, 0xfc, !PT ;  /* 0x000000282e247812 */ /* 0x040fe200078efcff */
[----:B------:R-:W-:Y:S01]  /*0460*/  IMAD.SHL.U32 R54, R43, 0x20, RZ ;  /* 0x000000202b367824 */ /* 0x000fe200078e00ff */
[----:B------:R-:W-:Y:S01]  /*0470*/  LOP3.LUT R34, R46, 0x18, RZ, 0xfc, !PT ;  /* 0x000000182e227812 */ /* 0x000fe200078efcff */
[----:B------:R-:W-:Y:S01]  /*0480*/  IMAD.SHL.U32 R16, R3, 0x20, RZ ;  /* 0x0000002003107824 */ /* 0x000fe200078e00ff */
[-C--:B--2---:R-:W-:Y:S01]  /*0490*/  LEA R30, P2, R35, R26.reuse, 0x6 ;  /* 0x0000001a231e7211 */ /* 0x084fe200078430ff */
[----:B------:R-:W-:Y:S01]  /*04a0*/  IMAD.SHL.U32 R18, R36, 0x20, RZ ;  /* 0x0000002024127824 */ /* 0x000fe200078e00ff */
[----:B------:R-:W-:Y:S01]  /*04b0*/  LEA R32, P3, R51, R26, 0x6 ;  /* 0x0000001a33207211 */ /* 0x000fe200078630ff */
[----:B------:R-:W-:Y:S01]  /*04c0*/  IMAD.SHL.U32 R14, R34, 0x20, RZ ;  /* 0x00000020220e7824 */ /* 0x000fe200078e00ff */
[----:B------:R-:W-:-:S02]  /*04d0*/  LEA.HI.X R31, R8, R27, RZ, 0x1, P2 ;  /* 0x0000001b081f7211 */ /* 0x000fc400010f0cff */
[-C--:B------:R-:W-:Y:S01]  /*04e0*/  LEA.HI.X R33, R12, R27.reuse, RZ, 0x1, P3 ;  /* 0x0000001b0c217211 */ /* 0x080fe200018f0cff */
[----:B-1----:R-:W-:Y:S01]  /*04f0*/  ULEA UR14, UR13, UR4, 0x18 ;  /* 0x000000040d0e7291 */ /* 0x002fe2000f8ec0ff */
[-C--:B------:R-:W-:Y:S01]  /*0500*/  LEA R8, P2, R37, R26.reuse, 0x6 ;  /* 0x0000001a25087211 */ /* 0x080fe200078430ff */
[----:B------:R-:W-:Y:S01]  /*0510*/  IMAD.WIDE.U32 R30, R0, 0x2, R30 ;  /* 0x00000002001e7825 */ /* 0x000fe200078e001e */
[-C--:B------:R-:W-:Y:S02]  /*0520*/  LEA R12, P3, R38, R26.reuse, 0x6 ;  /* 0x0000001a260c7211 */ /* 0x080fe400078630ff */
[-C--:B------:R-:W-:Y:S02]  /*0530*/  LEA.HI.X R9, R22, R27.reuse, RZ, 0x1, P2 ;  /* 0x0000001b16097211 */ /* 0x080fe400010f0cff */
[----:B------:R-:W-:Y:S02]  /*0540*/  LEA.HI.X R13, R13, R27, RZ, 0x1, P3 ;  /* 0x0000001b0d0d7211 */ /* 0x000fe400018f0cff */
[----:B------:R-:W-:-:S02]  /*0550*/  LEA R22, P3, R43, R26, 0x6 ;  /* 0x0000001a2b167211 */ /* 0x000fc400078630ff */
[-C--:B------:R-:W-:Y:S02]  /*0560*/  IADD3 R52, P0, PT, R2, R26.reuse, RZ ;  /* 0x0000001a02347210 */ /* 0x080fe40007f1e0ff */
[-C--:B------:R-:W-:Y:S01]  /*0570*/  LEA.HI.X R23, R54, R27.reuse, RZ, 0x1, P3 ;  /* 0x0000001b36177211 */ /* 0x080fe200018f0cff */
[----:B------:R-:W-:Y:S01]  /*0580*/  BAR.SYNC.DEFER_BLOCKING 0x0 ;  /* 0x0000000000007b1d */ /* 0x000fe20000010000 */
[----:B------:R-:W-:Y:S02]  /*0590*/  LEA.HI.X R53, R48, R27, RZ, 0x1, P0 ;  /* 0x0000001b30357211 */ /* 0x000fe400000f0cff */
[----:B------:R-:W-:Y:S02]  /*05a0*/  LEA R4, P5, R3, R26, 0x6 ;  /* 0x0000001a03047211 */ /* 0x000fe400078a30ff */
[----:B------:R-:W-:Y:S01]  /*05b0*/  LOP3.LUT R41, R46, 0x50, RZ, 0xfc, !PT ;  /* 0x000000502e297812 */ /* 0x000fe200078efcff */
[----:B------:R-:W-:Y:S01]  /*05c0*/  IMAD.WIDE.U32 R52, R0, 0x2, R52 ;  /* 0x0000000200347825 */ /* 0x000fe200078e0034 */
[----:B------:R-:W-:-:S02]  /*05d0*/  LOP3.LUT R40, R46, 0x48, RZ, 0xfc, !PT ;  /* 0x000000482e287812 */ /* 0x000fc400078efcff */
[-C--:B------:R-:W-:Y:S01]  /*05e0*/  LEA R6, P6, R36, R26.reuse, 0x6 ;  /* 0x0000001a24067211 */ /* 0x080fe200078c30ff */
[----:B------:R-:W-:Y:S01]  /*05f0*/  IMAD.SHL.U32 R17, R41, 0x20, RZ ;  /* 0x0000002029117824 */ /* 0x000fe200078e00ff */
[----:B------:R-:W-:Y:S01]  /*0600*/  LEA R10, P4, R34, R26, 0x6 ;  /* 0x0000001a220a7211 */ /* 0x000fe200078830ff */
[----:B------:R-:W-:Y:S01]  /*0610*/  IMAD.SHL.U32 R24, R40, 0x20, RZ ;  /* 0x0000002028187824 */ /* 0x000fe200078e00ff */
[-C--:B------:R-:W-:Y:S02]  /*0620*/  LEA.HI.X R5, R16, R27.reuse, RZ, 0x1, P5 ;  /* 0x0000001b10057211 */ /* 0x080fe400028f0cff */
[-C--:B------:R-:W-:Y:S02]  /*0630*/  LEA.HI.X R7, R18, R27.reuse, RZ, 0x1, P6 ;  /* 0x0000001b12077211 */ /* 0x080fe400030f0cff */
[----:B------:R-:W-:Y:S02]  /*0640*/  LEA.HI.X R11, R14, R27, RZ, 0x1, P4 ;  /* 0x0000001b0e0b7211 */ /* 0x000fe400020f0cff */
[----:B------:R-:W-:-:S02]  /*0650*/  LOP3.LUT R42, R46, 0x58, RZ, 0xfc, !PT ;  /* 0x000000582e2a7812 */ /* 0x000fc400078efcff */
[C---:B------:R-:W-:Y:S02]  /*0660*/  LOP3.LUT R39, R46.reuse, 0x40, RZ, 0xfc, !PT ;  /* 0x000000402e277812 */ /* 0x040fe400078efcff */
[----:B------:R-:W-:Y:S01]  /*0670*/  LOP3.LUT R44, R46, 0x68, RZ, 0xfc, !PT ;  /* 0x000000682e2c7812 */ /* 0x000fe200078efcff */
[----:B------:R-:W1:Y:S01]  /*0680*/  LDS R54, [UR14] ;  /* 0x0000000eff367984 */ /* 0x000e620008000800 */
[-C--:B------:R-:W-:Y:S01]  /*0690*/  LEA R16, P6, R41, R26.reuse, 0x6 ;  /* 0x0000001a29107211 */ /* 0x080fe200078c30ff */
[----:B------:R-:W-:Y:S01]  /*06a0*/  IMAD.WIDE.U32 R4, R0, 0x2, R4 ;  /* 0x0000000200047825 */ /* 0x000fe200078e0004 */
[----:B------:R-:W-:Y:S01]  /*06b0*/  LEA R14, P5, R40, R26, 0x6 ;  /* 0x0000001a280e7211 */ /* 0x000fe200078a30ff */
[----:B------:R-:W-:Y:S01]  /*06c0*/  BAR.SYNC.DEFER_BLOCKING 0x0 ;  /* 0x0000000000007b1d */ /* 0x000fe20000010000 */
[-C--:B------:R-:W-:Y:S01]  /*06d0*/  LEA.HI.X R17, R17, R27.reuse, RZ, 0x1, P6 ;  /* 0x0000001b11117211 */ /* 0x080fe200030f0cff */
[----:B------:R-:W-:Y:S01]  /*06e0*/  IMAD.WIDE.U32 R12, R0, 0x2, R12 ;  /* 0x00000002000c7825 */ /* 0x000fe200078e000c */
[----:B------:R-:W-:-:S02]  /*06f0*/  LEA.HI.X R15, R24, R27, RZ, 0x1, P5 ;  /* 0x0000001b180f7211 */ /* 0x000fc400028f0cff */
[CC--:B------:R-:W-:Y:S01]  /*0700*/  LEA R18, P2, R42.reuse, R26.reuse, 0x6 ;  /* 0x0000001a2a127211 */ /* 0x0c0fe200078430ff */
[----:B------:R-:W-:Y:S01]  /*0710*/  IMAD.SHL.U32 R50, R42, 0x20, RZ ;  /* 0x000000202a327824 */ /* 0x000fe200078e00ff */
[----:B------:R-:W-:Y:S01]  /*0720*/  LOP3.LUT R45, R46, 0x70, RZ, 0xfc, !PT ;  /* 0x000000702e2d7812 */ /* 0x000fe200078efcff */
[----:B------:R-:W-:Y:S01]  /*0730*/  IMAD.WIDE.U32 R8, R0, 0x2, R8 ;  /* 0x0000000200087825 */ /* 0x000fe200078e0008 */
[----:B------:R-:W-:Y:S02]  /*0740*/  LOP3.LUT R46, R46, 0x78, RZ, 0xfc, !PT ;  /* 0x000000782e2e7812 */ /* 0x000fe400078efcff */
[CC--:B------:R-:W-:Y:S01]  /*0750*/  LEA R20, P4, R39.reuse, R26.reuse, 0x6 ;  /* 0x0000001a27147211 */ /* 0x0c0fe200078830ff */
[----:B------:R-:W-:Y:S01]  /*0760*/  IMAD.SHL.U32 R28, R39, 0x20, RZ ;  /* 0x00000020271c7824 */ /* 0x000fe200078e00ff */
[----:B------:R-:W-:Y:S01]  /*0770*/  LEA.HI.X R19, R50, R27, RZ, 0x1, P2 ;  /* 0x0000001b32137211 */ /* 0x000fe200010f0cff */
[----:B------:R-:W-:Y:S01]  /*0780*/  IMAD.WIDE.U32 R6, R0, 0x2, R6 ;  /* 0x0000000200067825 */ /* 0x000fe200078e0006 */
[----:B------:R-:W-:-:S02]  /*0790*/  LEA R24, P5, R45, R26, 0x6 ;  /* 0x0000001a2d187211 */ /* 0x000fc400078a30ff */
[-C--:B------:R-:W-:Y:S01]  /*07a0*/  LEA.HI.X R21, R28, R27.reuse, RZ, 0x1, P4 ;  /* 0x0000001b1c157211 */ /* 0x080fe200020f0cff */
[C---:B------:R-:W-:Y:S01]  /*07b0*/  IMAD.SHL.U32 R56, R44.reuse, 0x20, RZ ;  /* 0x000000202c387824 */ /* 0x040fe200078e00ff */
[-C--:B------:R-:W-:Y:S01]  /*07c0*/  LEA R28, P4, R44, R26.reuse, 0x6 ;  /* 0x0000001a2c1c7211 */ /* 0x080fe200078830ff */
[----:B---3--:R-:W5:Y:S01]  /*07d0*/  LDG.E.U16 R52, desc[UR16][R52.64] ;  /* 0x0000001034347981 */ /* 0x008f62000c1e1500 */
[----:B------:R-:W-:Y:S01]  /*07e0*/  IMAD.WIDE.U32 R16, R0, 0x2, R16 ;  /* 0x0000000200107825 */ /* 0x000fe200078e0010 */
[----:B------:R-:W-:Y:S02]  /*07f0*/  LEA R26, P6, R46, R26, 0x6 ;  /* 0x0000001a2e1a7211 */ /* 0x000fe400078c30ff */
[----:B------:R-:W5:Y:S01]  /*0800*/  LDG.E.U16 R4, desc[UR16][R4.64] ;  /* 0x0000001004047981 */ /* 0x000f62000c1e1500 */
[----:B------:R-:W-:Y:S01]  /*0810*/  IMAD.WIDE.U32 R14, R0, 0x2, R14 ;  /* 0x00000002000e7825 */ /* 0x000fe200078e000e */
[----:B------:R-:W-:Y:S02]  /*0820*/  LEA.HI.X R29, R56, R27, RZ, 0x1, P4 ;  /* 0x0000001b381d7211 */ /* 0x000fe400020f0cff */
[----:B------:R-:W5:Y:S01]  /*0830*/  LDG.E.U16 R8, desc[UR16][R8.64] ;  /* 0x0000001008087981 */ /* 0x000f62000c1e1500 */
[----:B------:R-:W-:-:S02]  /*0840*/  IMAD.SHL.U32 R58, R45, 0x20, RZ ;  /* 0x000000202d3a7824 */ /* 0x000fc400078e00ff */
[----:B------:R-:W-:Y:S01]  /*0850*/  IMAD.SHL.U32 R60, R46, 0x20, RZ ;  /* 0x000000202e3c7824 */ /* 0x000fe200078e00ff */
[----:B------:R2:W5:Y:S01]  /*0860*/  LDG.E.U16 R53, desc[UR16][R30.64] ;  /* 0x000000101e357981 */ /* 0x000562000c1e1500 */
[----:B------:R-:W-:Y:S01]  /*0870*/  IMAD.SHL.U32 R50, R35, 0x40, RZ ;  /* 0x0000004023327824 */ /* 0x000fe200078e00ff */
[-C--:B------:R-:W-:Y:S02]  /*0880*/  LEA.HI.X R25, R58, R27.reuse, RZ, 0x1, P5 ;  /* 0x0000001b3a197211 */ /* 0x080fe400028f0cff */
[----:B------:R3:W5:Y:S01]  /*0890*/  LDG.E.U16 R5, desc[UR16][R12.64] ;  /* 0x000000100c057981 */ /* 0x000762000c1e1500 */
[----:B------:R-:W-:Y:S01]  /*08a0*/  IMAD.SHL.U32 R49, R51, 0x40, RZ ;  /* 0x0000004033317824 */ /* 0x000fe200078e00ff */
[----:B------:R-:W-:Y:S02]  /*08b0*/  LEA.HI.X R27, R60, R27, RZ, 0x1, P6 ;  /* 0x0000001b3c1b7211 */ /* 0x000fe400030f0cff */
[----:B------:R-:W5:Y:S01]  /*08c0*/  LDG.E.U16 R6, desc[UR16][R6.64] ;  /* 0x0000001006067981 */ /* 0x000f62000c1e1500 */
[----:B--2---:R-:W3:Y:S03]  /*08d0*/  LDC.64 R30, c[0x0][0x388] ;  /* 0x0000e200ff1e7b82 */ /* 0x004ee60000000a00 */
[----:B------:R2:W5:Y:S01]  /*08e0*/  LDG.E.U16 R9, desc[UR16][R16.64] ;  /* 0x0000001010097981 */ /* 0x000562000c1e1500 */
[----:B------:R-:W-:-:S04]  /*08f0*/  IMAD.WIDE.U32 R10, R0, 0x2, R10 ;  /* 0x00000002000a7825 */ /* 0x000fc800078e000a */
[----:B------:R-:W-:Y:S01]  /*0900*/  IMAD.WIDE.U32 R18, R0, 0x2, R18 ;  /* 0x0000000200127825 */ /* 0x000fe200078e0012 */
[----:B------:R4:W5:Y:S01]  /*0910*/  LDG.E.U16 R7, desc[UR16][R14.64] ;  /* 0x000000100e077981 */ /* 0x000962000c1e1500 */
[----:B-1----:R-:W-:-:S03]  /*0920*/  R2UR UR15, R54 ;  /* 0x00000000360f72ca */ /* 0x002fc600000e0000 */
[----:B------:R-:W5:Y:S01]  /*0930*/  LDG.E.U16 R10, desc[UR16][R10.64] ;  /* 0x000000100a0a7981 */ /* 0x000f62000c1e1500 */
[----:B---3--:R-:W-:-:S03]  /*0940*/  LEA R12, P0, R48, R30, 0x2 ;  /* 0x0000001e300c7211 */ /* 0x008fc600078010ff */
[----:B------:R-:W5:Y:S01]  /*0950*/  LDG.E.U16 R18, desc[UR16][R18.64] ;  /* 0x0000001012127981 */ /* 0x000f62000c1e1500 */
[-C--:B--2---:R-:W-:Y:S02]  /*0960*/  LEA R16, P2, R51, R30.reuse, 0x7 ;  /* 0x0000001e33107211 */ /* 0x084fe400078438ff */
[-C--:B------:R-:W-:Y:S01]  /*0970*/  LEA.HI.X R13, R2, R31.reuse, RZ, 0x1, P0 ;  /* 0x0000001f020d7211 */ /* 0x080fe200000f0cff */
[C---:B------:R-:W-:Y:S01]  /*0980*/  IMAD.SHL.U32 R51, R34.reuse, 0x40, RZ ;  /* 0x0000004022337824 */ /* 0x040fe200078e00ff */
[-C--:B----4-:R-:W-:Y:S02]  /*0990*/  LEA R14, P0, R35, R30.reuse, 0x7 ;  /* 0x0000001e230e7211 */ /* 0x090fe400078038ff */
[----:B------:R-:W-:Y:S01]  /*09a0*/  LEA R30, P3, R34, R30, 0x7 ;  /* 0x0000001e221e7211 */ /* 0x000fe200078638ff */
[----:B------:R-:W-:Y:S01]  /*09b0*/  IMAD.WIDE.U32 R12, R0, 0x2, R12 ;  /* 0x00000002000c7825 */ /* 0x000fe200078e000c */
[-C--:B------:R-:W-:Y:S02]  /*09c0*/  LEA.HI.X R15, R50, R31.reuse, RZ, 0x1, P0 ;  /* 0x0000001f320f7211 */ /* 0x080fe400000f0cff */
[----:B------:R-:W-:-:S02]  /*09d0*/  LEA.HI.X R17, R49, R31, RZ, 0x1, P2 ;  /* 0x0000001f31117211 */ /* 0x000fc400010f0cff */
[----:B------:R-:W-:Y:S01]  /*09e0*/  LEA.HI.X R31, R51, R31, RZ, 0x1, P3 ;  /* 0x0000001f331f7211 */ /* 0x000fe200018f0cff */
[----:B------:R-:W5:Y:S01]  /*09f0*/  LDG.E.U16 R11, desc[UR16][R12.64] ;  /* 0x000000100c0b7981 */ /* 0x000f62000c1e1500 */
[C---:B------:R-:W-:Y:S01]  /*0a00*/  IMAD.WIDE.U32 R32, R0.reuse, 0x2, R32 ;  /* 0x0000000200207825 */ /* 0x040fe200078e0020 */
[----:B------:R-:W-:Y:S02]  /*0a10*/  LOP3.LUT R54, R47, 0xff, RZ, 0xc0, !PT ;  /* 0x000000ff2f367812 */ /* 0x000fe400078ec0ff */
[----:B------:R1:W5:Y:S01]  /*0a20*/  LDG.E.U16 R19, desc[UR16][R12.64+0x40] ;  /* 0x000040100c137981 */ /* 0x000362000c1e1500 */
[----:B------:R-:W-:-:S03]  /*0a30*/  IMAD.WIDE.U32 R20, R0, 0x2, R20 ;  /* 0x0000000200147825 */ /* 0x000fc600078e0014 */
[----:B------:R2:W5:Y:S01]  /*0a40*/  LDG.E.U16 R32, desc[UR16][R32.64] ;  /* 0x0000001020207981 */ /* 0x000562000c1e1500 */
[----:B------:R-:W-:-:S03]  /*0a50*/  IMAD.WIDE.U32 R22, R0, 0x2, R22 ;  /* 0x0000000200167825 */ /* 0x000fc600078e0016 */
[----:B------:R2:W5:Y:S01]  /*0a60*/  LDG.E.U16 R20, desc[UR16][R20.64] ;  /* 0x0000001014147981 */ /* 0x000562000c1e1500 */
[C---:B------:R-:W-:Y:S01]  /*0a70*/  IMAD.WIDE.U32 R28, R0.reuse, 0x2, R28 ;  /* 0x00000002001c7825 */ /* 0x040fe200078e001c */
[----:B-1----:R-:W-:Y:S02]  /*0a80*/  SHF.R.U32.HI R12, RZ, 0x5, R47 ;  /* 0x00000005ff0c7819 */ /* 0x002fe4000001162f */
[----:B------:R2:W5:Y:S01]  /*0a90*/  LDG.E.U16 R22, desc[UR16][R22.64] ;  /* 0x0000001016167981 */ /* 0x000562000c1e1500 */
[----:B------:R-:W-:-:S04]  /*0aa0*/  IMAD.WIDE.U32 R24, R0, 0x2, R24 ;  /* 0x0000000200187825 */ /* 0x000fc800078e0018 */
[----:B------:R-:W-:Y:S01]  /*0ab0*/  IMAD.WIDE.U32 R26, R0, 0x2, R26 ;  /* 0x00000002001a7825 */ /* 0x000fe200078e001a */
[----:B------:R-:W-:Y:S01]  /*0ac0*/  R2UR UR12, R12 ;  /* 0x000000000c0c72ca */ /* 0x000fe200000e0000 */
[----:B------:R2:W5:Y:S02]  /*0ad0*/  LDG.E.U16 R28, desc[UR16][R28.64] ;  /* 0x000000101c1c7981 */ /* 0x000564000c1e1500 */
[----:B------:R-:W-:-:S04]  /*0ae0*/  IMAD.WIDE.U32 R14, R0, 0x2, R14 ;  /* 0x00000002000e7825 */ /* 0x000fc800078e000e */
[C---:B------:R-:W-:Y:S01]  /*0af0*/  IMAD.WIDE.U32 R16, R0.reuse, 0x2, R16 ;  /* 0x0000000200107825 */ /* 0x040fe200078e0010 */
[----:B------:R2:W5:Y:S03]  /*0b00*/  LDG.E.U16 R24, desc[UR16][R24.64] ;  /* 0x0000001018187981 */ /* 0x000566000c1e1500 */
[----:B------:R-:W-:Y:S01]  /*0b10*/  IMAD.WIDE.U32 R30, R0, 0x2, R30 ;  /* 0x00000002001e7825 */ /* 0x000fe200078e001e */
[----:B------:R2:W5:Y:S01]  /*0b20*/  LDG.E.U16 R26, desc[UR16][R26.64] ;  /* 0x000000101a1a7981 */ /* 0x000562000c1e1500 */
[----:B------:R-:W-:Y:S02]  /*0b30*/  SHF.R.U32.HI R13, RZ, 0x2, R47 ;  /* 0x00000002ff0d7819 */ /* 0x000fe4000001162f */
[----:B------:R-:W-:Y:S01]  /*0b40*/  IMAD.SHL.U32 R12, R54, 0x2, RZ ;  /* 0x00000002360c7824 */ /* 0x000fe200078e00ff */
[----:B------:R2:W5:Y:S04]  /*0b50*/  LDG.E.U16 R21, desc[UR16][R14.64] ;  /* 0x000000100e157981 */ /* 0x000568000c1e1500 */
[----:B------:R2:W5:Y:S01]  /*0b60*/  LDG.E.U16 R23, desc[UR16][R14.64+0x40] ;  /* 0x000040100e177981 */ /* 0x000562000c1e1500 */
[----:B------:R-:W-:-:S03]  /*0b70*/  LOP3.LUT R13, R12, 0x30, R13, 0x78, !PT ;  /* 0x000000300c0d7812 */ /* 0x000fc600078e780d */
[----:B------:R2:W5:Y:S04]  /*0b80*/  LDG.E.U16 R25, desc[UR16][R16.64] ;  /* 0x0000001010197981 */ /* 0x000568000c1e1500 */
[----:B------:R2:W5:Y:S04]  /*0b90*/  LDG.E.U16 R27, desc[UR16][R16.64+0x40] ;  /* 0x00004010101b7981 */ /* 0x000568000c1e1500 */
[----:B------:R2:W5:Y:S04]  /*0ba0*/  LDG.E.U16 R29, desc[UR16][R30.64] ;  /* 0x000000101e1d7981 */ /* 0x000568000c1e1500 */
[----:B------:R2:W5:Y:S01]  /*0bb0*/  LDG.E.U16 R33, desc[UR16][R30.64+0x40] ;  /* 0x000040101e217981 */ /* 0x000562000c1e1500 */
[----:B------:R-:W-:Y:S05]  /*0bc0*/  @P1 BRA `(.L_x_5) ;  /* 0x0000000000181947 */ /* 0x000fea0003800000 */
[----:B------:R-:W-:Y:S01]  /*0bd0*/  ELECT P0, URZ, PT ;  /* 0x0000000000ff782f */ /* 0x000fe20003800000 */
[----:B------:R-:W-:Y:S01]  /*0be0*/  IMAD.MOV.U32 R12, RZ, RZ, 0x1 ;  /* 0x00000001ff0c7424 */ /* 0x000fe200078e00ff */
[----:B------:R-:W-:Y:S01]  /*0bf0*/  UMOV UR4, 0x40 ;  /* 0x0000004000047882 */ /* 0x000fe20000000000 */
[----:B------:R-:W-:Y:S01]  /*0c00*/  UVIRTCOUNT.DEALLOC.SMPOOL 0x80 ;  /* 0x000000800000784c */ /* 0x000fe20000000000 */
[----:B------:R-:W-:-:S09]  /*0c10*/  ULEA UR4, UR13, UR4, 0x18 ;  /* 0x000000040d047291 */ /* 0x000fd2000f8ec0ff */
[----:B------:R1:W-:Y:S03]  /*0c20*/  @P0 STS.U8 [UR4], R12 ;  /* 0x0000000cff000988 */ /* 0x0003e60008000004 */
.L_x_5:
[----:B------:R-:W-:Y:S01]  /*0c30*/  LOP3.LUT P2, RZ, R47, 0xff, RZ, 0xc0, !PT ;  /* 0x000000ff2fff7812 */ /* 0x000fe2000784c0ff */
[----:B-1----:R-:W-:Y:S01]  /*0c40*/  IMAD R12, R48, 0x2, R0 ;  /* 0x00000002300c7824 */ /* 0x002fe200078e0200 */
[----:B-----5:R1:W-:Y:S01]  /*0c50*/  STS.U16 [R13+UR14+0x800], R4 ;  /* 0x000800040d007988 */ /* 0x0203e2000800040e */
[----:B------:R-:W-:-:S03]  /*0c60*/  UMOV UR4, 0x1 ;  /* 0x0000000100047882 */ /* 0x000fc60000000000 */
[----:B------:R3:W-:Y:S04]  /*0c70*/  STS.U16 [R13+UR14+0x200], R53 ;  /* 0x000200350d007988 */ /* 0x0007e8000800040e */
[----:B------:R4:W-:Y:S01]  /*0c80*/  STS.U16 [R13+UR14+0xa00], R6 ;  /* 0x000a00060d007988 */ /* 0x0009e2000800040e */
[----:B-1----:R-:W-:Y:S02]  /*0c90*/  IMAD.SHL.U32 R4, R12, 0x2, RZ ;  /* 0x000000020c047824 */ /* 0x002fe400078e00ff */
[----:B------:R-:W-:Y:S01]  /*0ca0*/  VOTEU.ALL UP0, P2 ;  /* 0x0000000000ff7886 */ /* 0x000fe20001000000 */
[----:B------:R-:W-:Y:S01]  /*0cb0*/  VOTEU.ALL UP1, P2 ;  /* 0x0000000000ff7886 */ /* 0x000fe20001020000 */
[----:B------:R1:W-:Y:S01]  /*0cc0*/  STS.U16 [R13+UR14+0x400], R32 ;  /* 0x000400200d007988 */ /* 0x0003e2000800040e */
[----:B---3--:R-:W-:-:S02]  /*0cd0*/  SHF.R.U32.HI R53, RZ, 0x1, R48 ;  /* 0x00000001ff357819 */ /* 0x008fc40000011630 */
[----:B------:R-:W-:-:S04]  /*0ce0*/  @!UP0 UIADD3 UR4, UPT, UPT, -UR4, 0x100000, URZ ;  /* 0x0010000004048890 */ /* 0x000fc8000fffe1ff */
[----:B------:R-:W-:Y:S02]  /*0cf0*/  @!UP0 USHF.L.U32 UR5, UR4, 0xb, URZ ;  /* 0x0000000b04058899 */ /* 0x000fe400080006ff */
[----:B------:R-:W-:Y:S01]  /*0d00*/  @!UP0 USHF.L.U32 UR4, UR4, 0x1, URZ ;  /* 0x0000000104048899 */ /* 0x000fe200080006ff */
[----:B------:R1:W-:Y:S01]  /*0d10*/  STS.U16 [R13+UR14+0x600], R10 ;  /* 0x0006000a0d007988 */ /* 0x0003e2000800040e */
[----:B------:R-:W-:Y:S01]  /*0d20*/  LOP3.LUT R4, R4, R53, RZ, 0x3c, !PT ;  /* 0x0000003504047212 */ /* 0x000fe200078e3cff */
[----:B------:R-:W-:Y:S02]  /*0d30*/  UISETP.NE.U32.AND UP0, UPT, UR12, URZ, UPT ;  /* 0x000000ff0c00728c */ /* 0x000fe4000bf05070 */
[----:B------:R1:W-:Y:S01]  /*0d40*/  STS.U16 [R13+UR14+0xc00], R8 ;  /* 0x000c00080d007988 */ /* 0x0003e2000800040e */
[----:B----4-:R-:W-:-:S03]  /*0d50*/  LOP3.LUT R6, R4, 0x40, RZ, 0x3c, !PT ;  /* 0x0000004004067812 */ /* 0x010fc600078e3cff */
[----:B------:R1:W-:Y:S04]  /*0d60*/  STS.U16 [R13+UR14+0xe00], R5 ;  /* 0x000e00050d007988 */ /* 0x0003e8000800040e */
[----:B------:R1:W-:Y:S04]  /*0d70*/  STS.U16 [R13+UR14+0x1000], R20 ;  /* 0x001000140d007988 */ /* 0x0003e8000800040e */
[----:B------:R1:W-:Y:S04]  /*0d80*/  STS.U16 [R13+UR14+0x1200], R7 ;  /* 0x001200070d007988 */ /* 0x0003e8000800040e */
[----:B------:R1:W-:Y:S04]  /*0d90*/  STS.U16 [R13+UR14+0x1400], R9 ;  /* 0x001400090d007988 */ /* 0x0003e8000800040e */
[----:B------:R1:W-:Y:S04]  /*0da0*/  STS.U16 [R13+UR14+0x1600], R18 ;  /* 0x001600120d007988 */ /* 0x0003e8000800040e */
[----:B------:R1:W-:Y:S04]  /*0db0*/  STS.U16 [R13+UR14+0x1800], R22 ;  /* 0x001800160d007988 */ /* 0x0003e8000800040e */
[----:B------:R1:W-:Y:S04]  /*0dc0*/  STS.U16 [R13+UR14+0x1a00], R28 ;  /* 0x001a001c0d007988 */ /* 0x0003e8000800040e */
[----:B------:R1:W-:Y:S04]  /*0dd0*/  STS.U16 [R13+UR14+0x1c00], R24 ;  /* 0x001c00180d007988 */ /* 0x0003e8000800040e */
[----:B------:R1:W-:Y:S04]  /*0de0*/  STS.U16 [R13+UR14], R52 ;  /* 0x000000340d007988 */ /* 0x0003e8000800040e */
        /* <DEDUP_REMOVED lines=8> */
[----:B------:R1:W-:Y:S01]  /*0e70*/  STS.U16 [R6+UR14+0x2c00], R33 ;  /* 0x002c002106007988 */ /* 0x0003e2000800040e */
[----:B------:R3:W-:Y:S06]  /*0e80*/  MEMBAR.ALL.CTA ;  /* 0x0000000000007992 */ /* 0x0007ec0000008000 */
[----:B---3--:R-:W-:Y:S04]  /*0e90*/  FENCE.VIEW.ASYNC.S ;  /* 0x00000000000073c6 */ /* 0x008fe80000000000 */
[----:B------:R-:W3:Y:S02]  /*0ea0*/  FENCE.VIEW.ASYNC.S ;  /* 0x00000000000073c6 */ /* 0x000ee40000000000 */
[----:B---3--:R1:W3:Y:S02]  /*0eb0*/  @!UP1 SYNCS.EXCH.64 URZ, [UR14+0x3000], UR4 ;  /* 0x003000040eff95b2 */ /* 0x0082e40008000100 */
[----:B---3--:R-:W-:Y:S06]  /*0ec0*/  BAR.SYNC.DEFER_BLOCKING 0x0 ;  /* 0x0000000000007b1d */ /* 0x008fec0000010000 */
[----:B-1----:R-:W-:Y:S05]  /*0ed0*/  BRA.U UP0, `(.L_x_6) ;  /* 0x0000000100587547 */ /* 0x002fea000b800000 */
[----:B------:R-:W-:Y:S02]  /*0ee0*/  UIADD3 UR4, UPT, UPT, UR14, 0x2000, URZ ;  /* 0x000020000e047890 */ /* 0x000fe4000fffe0ff */
[----:B------:R-:W-:Y:S02]  /*0ef0*/  USHF.R.U32.HI UR5, URZ, 0x4, UR14 ;  /* 0x00000004ff057899 */ /* 0x000fe4000801160e */
[----:B------:R-:W-:Y:S02]  /*0f00*/  USHF.R.U32.HI UR6, URZ, 0x4, UR4 ;  /* 0x00000004ff067899 */ /* 0x000fe40008011604 */
[----:B------:R-:W-:Y:S02]  /*0f10*/  USGXT.U32 UR4, UR5, 0xe ;  /* 0x0000000e0504789a */ /* 0x000fe40008000000 */
[----:B------:R-:W-:Y:S01]  /*0f20*/  USGXT.U32 UR6, UR6, 0xe ;  /* 0x0000000e0606789a */ /* 0x000fe20008000000 */
[----:B------:R-:W-:Y:S01]  /*0f30*/  UMOV UR8, 0xfffffffe ;  /* 0xfffffffe00087882 */ /* 0x000fe20000000000 */
[----:B------:R-:W-:Y:S01]  /*0f40*/  UMOV UR9, 0x7fffbfdf ;  /* 0x7fffbfdf00097882 */ /* 0x000fe20000000000 */
[----:B------:R-:W-:Y:S01]  /*0f50*/  UMOV UR10, 0x80 ;  /* 0x00000080000a7882 */ /* 0x000fe20000000000 */
[----:B------:R-:W-:Y:S01]  /*0f60*/  UMOV UR11, 0x40004040 ;  /* 0x40004040000b7882 */ /* 0x000fe20000000000 */
[----:B------:R-:W-:Y:S01]  /*0f70*/  UMOV UR5, URZ ;  /* 0x000000ff00057c82 */ /* 0x000fe20008000000 */
[----:B------:R-:W-:Y:S01]  /*0f80*/  UMOV UR7, URZ ;  /* 0x000000ff00077c82 */ /* 0x000fe20008000000 */
[----:B------:R-:W-:-:S02]  /*0f90*/  UIADD3.64 UR8, UPT, UPT, UR4, -UR8, URZ ;  /* 0x8000000804087297 */ /* 0x000fc4000fffe0ff */
[----:B------:R-:W-:Y:S01]  /*0fa0*/  UIADD3.64 UR10, UPT, UPT, UR6, UR10, URZ ;  /* 0x0000000a060a7297 */ /* 0x000fe2000fffe0ff */
[----:B------:R-:W-:Y:S01]  /*0fb0*/  UMOV UR18, 0x0 ;  /* 0x0000000000127882 */ /* 0x000fe20000000000 */
[----:B------:R-:W-:Y:S01]  /*0fc0*/  UMOV UR19, 0x8110010 ;  /* 0x0811001000137882 */ /* 0x000fe20000000000 */
[----:B------:R-:W-:Y:S01]  /*0fd0*/  UMOV UR5, 0x80004020 ;  /* 0x8000402000057882 */ /* 0x000fe20000000000 */
[----:B------:R-:W-:Y:S01]  /*0fe0*/  UMOV UR7, 0x40004040 ;  /* 0x4000404000077882 */ /* 0x000fe20000000000 */
[----:B------:R-:W-:Y:S01]  /*0ff0*/  UMOV UR20, 0x0 ;  /* 0x0000000000147882 */ /* 0x000fe20000000000 */
[----:B------:R-:W-:Y:S01]  /*1000*/  UMOV UR21, 0x8110010 ;  /* 0x0811001000157882 */ /* 0x000fe20000000000 */
[----:B------:R1:W-:Y:S02]  /*1010*/  UTCHMMA gdesc[UR4], gdesc[UR6], tmem[UR15], tmem[UR18], idesc[UR19], !UPT ;  /* 0x00ff1206040075ea */ /* 0x0003e4000f80000f */
[----:B------:R1:W-:Y:S01]  /*1020*/  UTCHMMA gdesc[UR8], gdesc[UR10], tmem[UR15], tmem[UR20], idesc[UR21], UPT ;  /* 0x00ff140a080075ea */ /* 0x0003e2000b80000f */
[----:B------:R-:W-:-:S02]  /*1030*/  NOP ;  /* 0x0000000000007918 */ /* 0x000fc40000000000 */
.L_x_6:
[----:B------:R-:W-:Y:S01]  /*1040*/  ELECT P0, URZ, PT ;  /* 0x0000000000ff782f */ /* 0x000fe20003800000 */
[----:B-1----:R-:W-:-:S03]  /*1050*/  UIADD3 UR4, UPT, UPT, UR14, 0x3000, URZ ;  /* 0x000030000e047890 */ /* 0x002fc6000fffe0ff */
[----:B------:R-:W-:Y:S01]  /*1060*/  ISETP.LT.U32.AND P0, PT, R54, 0x20, P0 ;  /* 0x000000203600780c */ /* 0x000fe20000701070 */
[----:B------:R-:W-:-:S12]  /*1070*/  UMOV UR5, URZ ;  /* 0x000000ff00057c82 */ /* 0x000fd80008000000 */
[----:B------:R-:W-:Y:S01]  /*1080*/  VOTEU.ANY UP0, P0 ;  /* 0x0000000000ff7886 */ /* 0x000fe20000000100 */
[----:B------:R-:W-:-:S04]  /*1090*/  VOTEU.ANY UP1, P0 ;  /* 0x0000000000ff7886 */ /* 0x000fc80000020100 */
[----:B------:R-:W-:Y:S01]  /*10a0*/  @UP0 UMOV UR6, UR4 ;  /* 0x0000000400060c82 */ /* 0x000fe20008000000 */
[----:B------:R-:W-:Y:S01]  /*10b0*/  USHF.L.U32 UR4, UR12, 0x15, URZ ;  /* 0x000000150c047899 */ /* 0x000fe200080006ff */
[----:B------:R1:W-:Y:S01]  /*10c0*/  @UP1 UTCBAR [UR6], URZ ;  /* 0x000000ff060013e9 */ /* 0x0003e200080000ff */
[----:B------:R-:W-:Y:S01]  /*10d0*/  BAR.SYNC.DEFER_BLOCKING 0x0 ;  /* 0x0000000000007b1d */ /* 0x000fe20000010000 */
[----:B------:R-:W-:Y:S02]  /*10e0*/  USHF.L.U32 UR5, UR12, 0x3, URZ ;  /* 0x000000030c057899 */ /* 0x000fe400080006ff */
[----:B------:R-:W-:Y:S02]  /*10f0*/  ULOP3.LUT UR4, UR4, 0x600000, URZ, 0xc0, !UPT ;  /* 0x0060000004047892 */ /* 0x000fe4000f8ec0ff */
[----:B------:R-:W-:-:S04]  /*1100*/  ULOP3.LUT UR5, UR5, 0x20, URZ, 0xc0, !UPT ;  /* 0x0000002005057892 */ /* 0x000fc8000f8ec0ff */
[----:B------:R-:W-:Y:S01]  /*1110*/  UIADD3 UR4, UPT, UPT, UR5, UR4, UR15 ;  /* 0x0000000405047290 */ /* 0x000fe2000fffe00f */
[----:B------:R-:W3:Y:S02]  /*1120*/  SYNCS.PHASECHK.TRANS64.TRYWAIT P0, [UR14+0x3000], RZ ;  /* 0x003000ffff0075a7 */ /* 0x000ee4000800110e */
[----:B-1-3--:R-:W-:Y:S09]  /*1130*/  @!P0 BRA `(.L_x_7) ;  /* 0x0000000c00048947 */ /* 0x00aff20003800000 */
.L_x_11:
[----:B------:R-:W-:Y:S01]  /*1140*/  BAR.SYNC.DEFER_BLOCKING 0x0 ;  /* 0x0000000000007b1d */ /* 0x000fe20000010000 */
[C---:B------:R-:W-:Y:S01]  /*1150*/  LOP3.LUT R55, R47.reuse, 0x7, RZ, 0xc0, !PT ;  /* 0x000000072f377812 */ /* 0x040fe200078ec0ff */
[C---:B------:R-:W-:Y:S02]  /*1160*/  IMAD.SHL.U32 R52, R47.reuse, 0x100, RZ ;  /* 0x000001002f347824 */ /* 0x040fe400078e00ff */
[----:B------:R-:W-:Y:S02]  /*1170*/  IMAD.SHL.U32 R47, R47, 0x8, RZ ;  /* 0x000000082f2f7824 */ /* 0x000fe400078e00ff */
[----:B------:R-:W-:Y:S01]  /*1180*/  IMAD R57, R55, 0x100, R54 ;  /* 0x0000010037397824 */ /* 0x000fe200078e0236 */
[----:B------:R-:W-:Y:S01]  /*1190*/  LOP3.LUT R52, R52, 0x800, RZ, 0xc0, !PT ;  /* 0x0000080034347812 */ /* 0x000fe200078ec0ff */
[----:B--2---:R-:W1:Y:S01]  /*11a0*/  LDTM.x32 R4, tmem[UR4] ;  /* 0x00000004000479ee */ /* 0x004e6200082c0000 */
[----:B------:R-:W-:Y:S01]  /*11b0*/  IMAD R54, R48, 0x8, R55 ;  /* 0x0000000830367824 */ /* 0x000fe200078e0237 */
[----:B------:R-:W-:Y:S01]  /*11c0*/  LOP3.LUT R47, R47, 0x80, RZ, 0xc0, !PT ;  /* 0x000000802f2f7812 */ /* 0x000fe200078ec0ff */
[----:B------:R-:W-:Y:S01]  /*11d0*/  IMAD.SHL.U32 R48, R57, 0x10, RZ ;  /* 0x0000001039307824 */ /* 0x000fe200078e00ff */
[----:B------:R-:W2:Y:S01]  /*11e0*/  LDCU.64 UR4, c[0x0][0x390] ;  /* 0x00007200ff0477ac */ /* 0x000ea20008000a00 */
[----:B------:R-:W-:Y:S01]  /*11f0*/  IMAD.SHL.U32 R54, R54, 0x10, RZ ;  /* 0x0000001036367824 */ /* 0x000fe200078e00ff */
[----:B------:R-:W-:Y:S01]  /*1200*/  IADD3 R56, PT, PT, R47, UR14, R52 ;  /* 0x0000000e2f387c10 */ /* 0x000fe2000fffe034 */
[----:B------:R-:W-:Y:S01]  /*1210*/  IMAD.SHL.U32 R0, R0, 0x4, RZ ;  /* 0x0000000400007824 */ /* 0x000fe200078e00ff */
[----:B------:R-:W-:-:S02]  /*1220*/  LOP3.LUT R52, R48, 0x10, RZ, 0x3c, !PT ;  /* 0x0000001030347812 */ /* 0x000fc400078e3cff */
[----:B------:R-:W-:Y:S02]  /*1230*/  LOP3.LUT R47, R54, R53, RZ, 0x3c, !PT ;  /* 0x00000035362f7212 */ /* 0x000fe400078e3cff */
[C---:B------:R-:W-:Y:S02]  /*1240*/  LOP3.LUT R53, R48.reuse, 0x20, RZ, 0x3c, !PT ;  /* 0x0000002030357812 */ /* 0x040fe400078e3cff */
[C---:B------:R-:W-:Y:S01]  /*1250*/  LOP3.LUT R54, R48.reuse, 0x30, RZ, 0x3c, !PT ;  /* 0x0000003030367812 */ /* 0x040fe200078e3cff */
[----:B------:R-:W-:Y:S01]  /*1260*/  IMAD.IADD R47, R47, 0x1, R56 ;  /* 0x000000012f2f7824 */ /* 0x000fe200078e0238 */
[----:B------:R-:W1:Y:S01]  /*1270*/  @!P2 SYNCS.CCTL.IV [UR14+0x3000] ;  /* 0x00300000ff00a9b1 */ /* 0x000e62000800000e */
[----:B------:R-:W-:Y:S01]  /*1280*/  NOP ;  /* 0x0000000000007918 */ /* 0x000fe20000000000 */
[----:B-1----:R-:W-:Y:S01]  /*1290*/  BAR.SYNC.DEFER_BLOCKING 0x0 ;  /* 0x0000000000007b1d */ /* 0x002fe20000010000 */
[C---:B------:R-:W-:Y:S02]  /*12a0*/  LOP3.LUT R55, R48.reuse, 0x40, RZ, 0x3c, !PT ;  /* 0x0000004030377812 */ /* 0x040fe400078e3cff */
[----:B------:R-:W-:-:S02]  /*12b0*/  LOP3.LUT R56, R48, 0x50, RZ, 0x3c, !PT ;  /* 0x0000005030387812 */ /* 0x000fc400078e3cff */
[C---:B------:R-:W-:Y:S02]  /*12c0*/  LOP3.LUT R57, R48.reuse, 0x60, RZ, 0x3c, !PT ;  /* 0x0000006030397812 */ /* 0x040fe400078e3cff */
[----:B------:R-:W-:Y:S01]  /*12d0*/  LOP3.LUT R58, R48, 0x70, RZ, 0x3c, !PT ;  /* 0x00000070303a7812 */ /* 0x000fe200078e3cff */
[----:B------:R-:W-:Y:S04]  /*12e0*/  STS.128 [R48+UR14], R4 ;  /* 0x0000000430007988 */ /* 0x000fe80008000c0e */
[----:B------:R1:W-:Y:S04]  /*12f0*/  STS.128 [R52+UR14], R8 ;  /* 0x0000000834007988 */ /* 0x0003e80008000c0e */
[----:B------:R3:W-:Y:S04]  /*1300*/  STS.128 [R53+UR14], R12 ;  /* 0x0000000c35007988 */ /* 0x0007e80008000c0e */
[----:B------:R4:W-:Y:S04]  /*1310*/  STS.128 [R54+UR14], R16 ;  /* 0x0000001036007988 */ /* 0x0009e80008000c0e */
[----:B------:R5:W-:Y:S04]  /*1320*/  STS.128 [R55+UR14], R20 ;  /* 0x0000001437007988 */ /* 0x000be80008000c0e */
[----:B------:R0:W-:Y:S01]  /*1330*/  STS.128 [R56+UR14], R24 ;  /* 0x0000001838007988 */ /* 0x0001e20008000c0e */
[----:B-1----:R-:W-:Y:S01]  /*1340*/  IMAD.SHL.U32 R9, R2, 0x4, RZ ;  /* 0x0000000402097824 */ /* 0x002fe200078e00ff */
[----:B--2---:R-:W-:Y:S01]  /*1350*/  LEA R11, P0, R50, UR4, 0x2 ;  /* 0x00000004320b7c11 */ /* 0x004fe2000f8010ff */
[----:B------:R-:W-:Y:S01]  /*1360*/  IMAD.SHL.U32 R2, R3, 0x40, RZ ;  /* 0x0000004003027824 */ /* 0x000fe200078e00ff */
[----:B------:R1:W-:Y:S01]  /*1370*/  STS.128 [R57+UR14], R28 ;  /* 0x0000001c39007988 */ /* 0x0003e20008000c0e */
[----:B---3--:R-:W-:-:S02]  /*1380*/  LEA R53, P4, R38, UR4, 0x8 ;  /* 0x0000000426357c11 */ /* 0x008fc4000f8840ff */
[----:B------:R-:W-:Y:S01]  /*1390*/  LEA.HI.X R50, R50, UR5, RZ, 0x2, P0 ;  /* 0x0000000532327c11 */ /* 0x000fe200080f14ff */
[----:B------:R2:W-:Y:S01]  /*13a0*/  STS.128 [R58+UR14], R32 ;  /* 0x000000203a007988 */ /* 0x0005e20008000c0e */
[C---:B------:R-:W-:Y:S01]  /*13b0*/  IADD3 R8, P2, P3, R0.reuse, UR4, R9 ;  /* 0x0000000400087c10 */ /* 0x040fe2000fb5e009 */
[C---:B----4-:R-:W-:Y:S01]  /*13c0*/  IMAD.SHL.U32 R18, R39.reuse, 0x40, RZ ;  /* 0x0000004027127824 */ /* 0x050fe200078e00ff */
[----:B------:R-:W-:Y:S01]  /*13d0*/  IADD3 R10, P0, PT, R0, R11, RZ ;  /* 0x0000000b000a7210 */ /* 0x000fe20007f1e0ff */
[----:B------:R-:W-:Y:S01]  /*13e0*/  BAR.SYNC.DEFER_BLOCKING 0x0 ;  /* 0x0000000000007b1d */ /* 0x000fe20000010000 */
[----:B------:R-:W-:Y:S01]  /*13f0*/  IADD3.X R9, PT, PT, RZ, UR5, RZ, P2, P3 ;  /* 0x00000005ff097c10 */ /* 0x000fe200097e64ff */
[----:B-----5:R-:W-:Y:S01]  /*1400*/  IMAD.SHL.U32 R20, R36, 0x40, RZ ;  /* 0x0000004024147824 */ /* 0x020fe200078e00ff */
[----:B------:R-:W-:Y:S01]  /*1410*/  LEA R23, P5, R39, UR4, 0x8 ;  /* 0x0000000427177c11 */ /* 0x000fe2000f8a40ff */
[----:B------:R-:W-:Y:S01]  /*1420*/  IMAD.X R11, RZ, RZ, R50, P0 ;  /* 0x000000ffff0b7224 */ /* 0x000fe200000e0632 */
[----:B0-----:R-:W-:Y:S01]  /*1430*/  LEA R25, P3, R37, UR4, 0x8 ;  /* 0x0000000425197c11 */ /* 0x001fe2000f8640ff */
[----:B------:R-:W-:Y:S01]  /*1440*/  IMAD.SHL.U32 R17, R42, 0x40, RZ ;  /* 0x000000402a117824 */ /* 0x000fe200078e00ff */
[----:B------:R-:W-:Y:S01]  /*1450*/  LEA R27, P2, R36, UR4, 0x8 ;  /* 0x00000004241b7c11 */ /* 0x000fe2000f8440ff */
[----:B------:R-:W-:Y:S01]  /*1460*/  IMAD.SHL.U32 R16, R40, 0x40, RZ ;  /* 0x0000004028107824 */ /* 0x000fe200078e00ff */
[----:B-1----:R-:W-:Y:S01]  /*1470*/  LEA R29, P0, R3, UR4, 0x8 ;  /* 0x00000004031d7c11 */ /* 0x002fe2000f8040ff */
[----:B------:R-:W-:Y:S01]  /*1480*/  IMAD.SHL.U32 R3, R43, 0x40, RZ ;  /* 0x000000402b037824 */ /* 0x000fe200078e00ff */
[----:B------:R-:W-:Y:S01]  /*1490*/  LEA.HI.X R20, R20, UR5, RZ, 0x2, P2 ;  /* 0x0000000514147c11 */ /* 0x000fe200090f14ff */
[----:B--2---:R-:W-:Y:S01]  /*14a0*/  IMAD.SHL.U32 R34, R37, 0x40, RZ ;  /* 0x0000004025227824 */ /* 0x004fe200078e00ff */
[----:B------:R-:W-:Y:S01]  /*14b0*/  LEA R37, P2, R42, UR4, 0x8 ;  /* 0x000000042a257c11 */ /* 0x000fe2000f8440ff */
[----:B------:R-:W-:Y:S01]  /*14c0*/  IMAD.SHL.U32 R32, R38, 0x40, RZ ;  /* 0x0000004026207824 */ /* 0x000fe200078e00ff */
[----:B------:R-:W-:-:S02]  /*14d0*/  LEA R21, P6, R40, UR4, 0x8 ;  /* 0x0000000428157c11 */ /* 0x000fc4000f8c40ff */
[----:B------:R-:W-:Y:S02]  /*14e0*/  LEA.HI.X R34, R34, UR5, RZ, 0x2, P3 ;  /* 0x0000000522227c11 */ /* 0x000fe400098f14ff */
[----:B------:R-:W-:Y:S02]  /*14f0*/  LEA R35, P3, R43, UR4, 0x8 ;  /* 0x000000042b237c11 */ /* 0x000fe4000f8640ff */
[----:B------:R-:W-:Y:S02]  /*1500*/  LEA.HI.X R32, R32, UR5, RZ, 0x2, P4 ;  /* 0x0000000520207c11 */ /* 0x000fe4000a0f14ff */
[----:B------:R-:W-:Y:S01]  /*1510*/  LEA.HI.X R3, R3, UR5, RZ, 0x2, P3 ;  /* 0x0000000503037c11 */ /* 0x000fe200098f14ff */
[----:B------:R-:W0:Y:S01]  /*1520*/  LDSM.16.M88.4 R4, [R47] ;  /* 0x000000002f04783b */ /* 0x000e220000000200 */
[C---:B------:R-:W-:Y:S02]  /*1530*/  LEA R57, P3, R51.reuse, UR4, 0x2 ;  /* 0x0000000433397c11 */ /* 0x040fe4000f8610ff */
[----:B------:R-:W-:Y:S01]  /*1540*/  LEA R33, P4, R44, UR4, 0x8 ;  /* 0x000000042c217c11 */ /* 0x000fe2000f8840ff */
[----:B------:R-:W-:Y:S01]  /*1550*/  LDSM.16.M88.4 R12, [R47+0x200] ;  /* 0x000200002f0c783b */ /* 0x000fe20000000200 */
[----:B------:R-:W-:-:S02]  /*1560*/  LEA.HI.X R51, R51, UR5, RZ, 0x2, P3 ;  /* 0x0000000533337c11 */ /* 0x000fc400098f14ff */
[----:B------:R-:W-:Y:S02]  /*1570*/  LEA.HI.X R17, R17, UR5, RZ, 0x2, P2 ;  /* 0x0000000511117c11 */ /* 0x000fe400090f14ff */
[----:B------:R-:W-:Y:S02]  /*1580*/  IADD3 R52, P3, PT, R0, R27, RZ ;  /* 0x0000001b00347210 */ /* 0x000fe40007f7e0ff */
[----:B------:R-:W-:Y:S02]  /*1590*/  LEA.HI.X R18, R18, UR5, RZ, 0x2, P5 ;  /* 0x0000000512127c11 */ /* 0x000fe4000a8f14ff */
[----:B------:R-:W-:Y:S02]  /*15a0*/  LEA.HI.X R16, R16, UR5, RZ, 0x2, P6 ;  /* 0x0000000510107c11 */ /* 0x000fe4000b0f14ff */
[C---:B------:R-:W-:Y:S01]  /*15b0*/  LEA R19, P5, R45.reuse, UR4, 0x8 ;  /* 0x000000042d137c11 */ /* 0x040fe2000f8a40ff */
[----:B------:R-:W-:-:S05]  /*15c0*/  IMAD.SHL.U32 R45, R45, 0x40, RZ ;  /* 0x000000402d2d7824 */ /* 0x000fca00078e00ff */
[----:B------:R-:W-:Y:S01]  /*15d0*/  LEA.HI.X R45, R45, UR5, RZ, 0x2, P5 ;  /* 0x000000052d2d7c11 */ /* 0x000fe2000a8f14ff */
[----:B0-----:R0:W-:Y:S04]  /*15e0*/  STG.E desc[UR16][R8.64], R4 ;  /* 0x0000000408007986 */ /* 0x0011e8000c101910 */
[----:B------:R1:W-:Y:S04]  /*15f0*/  STG.E desc[UR16][R8.64+0x80], R5 ;  /* 0x0000800508007986 */ /* 0x0003e8000c101910 */
[----:B------:R2:W-:Y:S04]  /*1600*/  STG.E desc[UR16][R10.64], R6 ;  /* 0x000000060a007986 */ /* 0x0005e8000c101910 */
[----:B------:R3:W-:Y:S01]  /*1610*/  STG.E desc[UR16][R10.64+0x80], R7 ;  /* 0x000080070a007986 */ /* 0x0007e2000c101910 */
[----:B0-----:R-:W-:-:S03]  /*1620*/  IADD3 R4, P2, PT, R0, R29, RZ ;  /* 0x0000001d00047210 */ /* 0x001fc60007f5e0ff */
[----:B------:R-:W0:Y:S01]  /*1630*/  LDSM.16.M88.4 R8, [R47+0x100] ;  /* 0x000100002f08783b */ /* 0x000e220000000200 */
[----:B-1----:R-:W-:Y:S01]  /*1640*/  LEA.HI.X R5, R2, UR5, RZ, 0x2, P0 ;  /* 0x0000000502057c11 */ /* 0x002fe200080f14ff */
[----:B------:R-:W-:Y:S01]  /*1650*/  IMAD.SHL.U32 R2, R44, 0x40, RZ ;  /* 0x000000402c027824 */ /* 0x000fe200078e00ff */
[C---:B------:R-:W-:Y:S01]  /*1660*/  LEA R39, P0, R41.reuse, UR4, 0x8 ;  /* 0x0000000429277c11 */ /* 0x040fe2000f8040ff */
[----:B--2---:R-:W-:Y:S01]  /*1670*/  IMAD.SHL.U32 R6, R41, 0x40, RZ ;  /* 0x0000004029067824 */ /* 0x004fe200078e00ff */
[----:B------:R-:W1:Y:S01]  /*1680*/  LDSM.16.M88.4 R28, [R47+0x300] ;  /* 0x000300002f1c783b */ /* 0x000e620000000200 */
[----:B------:R-:W-:Y:S01]  /*1690*/  IMAD.X R5, RZ, RZ, R5, P2 ;  /* 0x000000ffff057224 */ /* 0x000fe200010e0605 */
[----:B------:R-:W-:Y:S02]  /*16a0*/  LEA.HI.X R2, R2, UR5, RZ, 0x2, P4 ;  /* 0x0000000502027c11 */ /* 0x000fe4000a0f14ff */
[----:B------:R-:W-:Y:S02]  /*16b0*/  LEA.HI.X R6, R6, UR5, RZ, 0x2, P0 ;  /* 0x0000000506067c11 */ /* 0x000fe400080f14ff */
[----:B------:R-:W-:-:S02]  /*16c0*/  LEA R55, P0, R49, UR4, 0x2 ;  /* 0x0000000431377c11 */ /* 0x000fc4000f8010ff */
[C---:B------:R-:W-:Y:S02]  /*16d0*/  IADD3 R42, P2, PT, R0.reuse, R23, RZ ;  /* 0x00000017002a7210 */ /* 0x040fe40007f5e0ff */
[----:B------:R-:W-:Y:S02]  /*16e0*/  LEA.HI.X R49, R49, UR5, RZ, 0x2, P0 ;  /* 0x0000000531317c11 */ /* 0x000fe400080f14ff */
[C---:B------:R-:W-:Y:S01]  /*16f0*/  IADD3 R56, P0, PT, R0.reuse, R57, RZ ;  /* 0x0000003900387210 */ /* 0x040fe20007f1e0ff */
[----:B------:R-:W-:Y:S01]  /*1700*/  IMAD.X R43, RZ, RZ, R18, P2 ;  /* 0x000000ffff2b7224 */ /* 0x000fe200010e0612 */
[C---:B------:R-:W-:Y:S02]  /*1710*/  IADD3 R54, P4, PT, R0.reuse, R55, RZ ;  /* 0x0000003700367210 */ /* 0x040fe40007f9e0ff */
[C---:B------:R-:W-:Y:S01]  /*1720*/  IADD3 R18, P2, PT, R0.reuse, R35, RZ ;  /* 0x0000002300127210 */ /* 0x040fe20007f5e0ff */
[----:B------:R-:W-:Y:S01]  /*1730*/  IMAD.X R57, RZ, RZ, R51, P0 ;  /* 0x000000ffff397224 */ /* 0x000fe200000e0633 */
[C---:B------:R-:W-:Y:S01]  /*1740*/  IADD3 R48, P0, PT, R0.reuse, R53, RZ ;  /* 0x0000003500307210 */ /* 0x040fe20007f1e0ff */
[----:B------:R-:W-:Y:S01]  /*1750*/  IMAD.X R53, RZ, RZ, R20, P3 ;  /* 0x000000ffff357224 */ /* 0x000fe200018e0614 */
[C---:B------:R-:W-:Y:S01]  /*1760*/  IADD3 R40, P3, PT, R0.reuse, R21, RZ ;  /* 0x0000001500287210 */ /* 0x040fe20007f7e0ff */
[----:B------:R-:W-:Y:S01]  /*1770*/  IMAD.X R55, RZ, RZ, R49, P4 ;  /* 0x000000ffff377224 */ /* 0x000fe200020e0631 */
[----:B------:R-:W-:Y:S01]  /*1780*/  IADD3 R50, P4, PT, R0, R25, RZ ;  /* 0x0000001900327210 */ /* 0x000fe20007f9e0ff */
[----:B------:R-:W-:Y:S01]  /*1790*/  LDSM.16.M88.4 R20, [R47+0x500] ;  /* 0x000500002f14783b */ /* 0x000fe20000000200 */
[----:B------:R-:W-:Y:S01]  /*17a0*/  IMAD.X R49, RZ, RZ, R32, P0 ;  /* 0x000000ffff317224 */ /* 0x000fe200000e0620 */
[----:B---3--:R-:W-:Y:S01]  /*17b0*/  LEA R7, P6, R46, UR4, 0x8 ;  /* 0x000000042e077c11 */ /* 0x008fe2000f8c40ff */
[----:B------:R-:W-:Y:S01]  /*17c0*/  IMAD.X R41, RZ, RZ, R16, P3 ;  /* 0x000000ffff297224 */ /* 0x000fe200018e0610 */
[----:B------:R-:W2:Y:S01]  /*17d0*/  LDSM.16.M88.4 R24, [R47+0x400] ;  /* 0x000400002f18783b */ /* 0x000ea20000000200 */
[----:B------:R-:W-:Y:S01]  /*17e0*/  IMAD.X R51, RZ, RZ, R34, P4 ;  /* 0x000000ffff337224 */ /* 0x000fe200020e0622 */
[----:B------:R-:W-:Y:S01]  /*17f0*/  IADD3 R16, P3, PT, R0, R33, RZ ;  /* 0x0000002100107210 */ /* 0x000fe20007f7e0ff */
[----:B------:R-:W-:Y:S01]  /*1800*/  IMAD.SHL.U32 R46, R46, 0x40, RZ ;  /* 0x000000402e2e7824 */ /* 0x000fe200078e00ff */
[----:B------:R-:W3:Y:S01]  /*1810*/  LDSM.16.M88.4 R32, [R47+0x600] ;  /* 0x000600002f20783b */ /* 0x000ee20000000200 */
[----:B------:R-:W-:-:S02]  /*1820*/  IADD3 R38, P4, PT, R0, R39, RZ ;  /* 0x0000002700267210 */ /* 0x000fc40007f9e0ff */
[----:B------:R-:W-:Y:S01]  /*1830*/  IADD3 R36, P0, PT, R0, R37, RZ ;  /* 0x0000002500247210 */ /* 0x000fe20007f1e0ff */
[----:B0-----:R-:W-:Y:S01]  /*1840*/  STG.E desc[UR16][R54.64], R8 ;  /* 0x0000000836007986 */ /* 0x001fe2000c101910 */
[----:B------:R-:W-:Y:S01]  /*1850*/  LEA.HI.X R46, R46, UR5, RZ, 0x2, P6 ;  /* 0x000000052e2e7c11 */ /* 0x000fe2000b0f14ff */
[----:B------:R-:W-:Y:S01]  /*1860*/  IMAD.X R39, RZ, RZ, R6, P4 ;  /* 0x000000ffff277224 */ /* 0x000fe200020e0606 */
[C---:B------:R-:W-:Y:S01]  /*1870*/  IADD3 R6, P4, PT, R0.reuse, R19, RZ ;  /* 0x0000001300067210 */ /* 0x040fe20007f9e0ff */
[----:B------:R-:W-:Y:S01]  /*1880*/  STG.E desc[UR16][R54.64+0x80], R9 ;  /* 0x0000800936007986 */ /* 0x000fe2000c101910 */
[----:B------:R-:W-:Y:S01]  /*1890*/  IMAD.X R37, RZ, RZ, R17, P0 ;  /* 0x000000ffff257224 */ /* 0x000fe200000e0611 */
[----:B------:R-:W-:Y:S01]  /*18a0*/  IADD3 R44, P0, PT, R0, R7, RZ ;  /* 0x00000007002c7210 */ /* 0x000fe20007f1e0ff */
[----:B------:R-:W-:Y:S01]  /*18b0*/  IMAD.X R19, RZ, RZ, R3, P2 ;  /* 0x000000ffff137224 */ /* 0x000fe200010e0603 */
[----:B------:R-:W-:Y:S01]  /*18c0*/  STG.E desc[UR16][R56.64], R10 ;  /* 0x0000000a38007986 */ /* 0x000fe2000c101910 */
[----:B------:R-:W-:-:S02]  /*18d0*/  IMAD.X R17, RZ, RZ, R2, P3 ;  /* 0x000000ffff117224 */ /* 0x000fc400018e0602 */
[----:B------:R-:W-:Y:S01]  /*18e0*/  IMAD.X R7, RZ, RZ, R45, P4 ;  /* 0x000000ffff077224 */ /* 0x000fe200020e062d */
[----:B------:R-:W-:Y:S01]  /*18f0*/  STG.E desc[UR16][R56.64+0x80], R11 ;  /* 0x0000800b38007986 */ /* 0x000fe2000c101910 */
[----:B------:R-:W-:-:S03]  /*1900*/  IMAD.X R45, RZ, RZ, R46, P0 ;  /* 0x000000ffff2d7224 */ /* 0x000fc600000e062e */
[----:B------:R-:W0:Y:S04]  /*1910*/  LDSM.16.M88.4 R8, [R47+0x700] ;  /* 0x000700002f08783b */ /* 0x000e280000000200 */
[----:B------:R4:W-:Y:S04]  /*1920*/  STG.E desc[UR16][R4.64], R12 ;  /* 0x0000000c04007986 */ /* 0x0009e8000c101910 */
[----:B------:R4:W-:Y:S04]  /*1930*/  STG.E desc[UR16][R4.64+0x80], R13 ;  /* 0x0000800d04007986 */ /* 0x0009e8000c101910 */
[----:B------:R4:W-:Y:S04]  /*1940*/  STG.E desc[UR16][R52.64], R14 ;  /* 0x0000000e34007986 */ /* 0x0009e8000c101910 */
[----:B------:R4:W-:Y:S04]  /*1950*/  STG.E desc[UR16][R52.64+0x80], R15 ;  /* 0x0000800f34007986 */ /* 0x0009e8000c101910 */
[----:B-1----:R4:W-:Y:S04]  /*1960*/  STG.E desc[UR16][R50.64], R28 ;  /* 0x0000001c32007986 */ /* 0x0029e8000c101910 */
[----:B------:R4:W-:Y:S04]  /*1970*/  STG.E desc[UR16][R50.64+0x80], R29 ;  /* 0x0000801d32007986 */ /* 0x0009e8000c101910 */
[----:B------:R4:W-:Y:S04]  /*1980*/  STG.E desc[UR16][R48.64], R30 ;  /* 0x0000001e30007986 */ /* 0x0009e8000c101910 */
[----:B------:R4:W-:Y:S04]  /*1990*/  STG.E desc[UR16][R48.64+0x80], R31 ;  /* 0x0000801f30007986 */ /* 0x0009e8000c101910 */
[----:B--2---:R4:W-:Y:S04]  /*19a0*/  STG.E desc[UR16][R42.64], R24 ;  /* 0x000000182a007986 */ /* 0x0049e8000c101910 */
[----:B------:R4:W-:Y:S04]  /*19b0*/  STG.E desc[UR16][R42.64+0x80], R25 ;  /* 0x000080192a007986 */ /* 0x0009e8000c101910 */
[----:B------:R4:W-:Y:S04]  /*19c0*/  STG.E desc[UR16][R40.64], R26 ;  /* 0x0000001a28007986 */ /* 0x0009e8000c101910 */
[----:B------:R4:W-:Y:S04]  /*19d0*/  STG.E desc[UR16][R40.64+0x80], R27 ;  /* 0x0000801b28007986 */ /* 0x0009e8000c101910 */
[----:B------:R4:W-:Y:S04]  /*19e0*/  STG.E desc[UR16][R38.64], R20 ;  /* 0x0000001426007986 */ /* 0x0009e8000c101910 */
[----:B------:R4:W-:Y:S04]  /*19f0*/  STG.E desc[UR16][R38.64+0x80], R21 ;  /* 0x0000801526007986 */ /* 0x0009e8000c101910 */
[----:B------:R4:W-:Y:S04]  /*1a00*/  STG.E desc[UR16][R36.64], R22 ;  /* 0x0000001624007986 */ /* 0x0009e8000c101910 */
[----:B------:R4:W-:Y:S04]  /*1a10*/  STG.E desc[UR16][R36.64+0x80], R23 ;  /* 0x0000801724007986 */ /* 0x0009e8000c101910 */
[----:B---3--:R4:W-:Y:S04]  /*1a20*/  STG.E desc[UR16][R18.64], R32 ;  /* 0x0000002012007986 */ /* 0x0089e8000c101910 */
[----:B------:R4:W-:Y:S04]  /*1a30*/  STG.E desc[UR16][R18.64+0x80], R33 ;  /* 0x0000802112007986 */ /* 0x0009e8000c101910 */
[----:B------:R4:W-:Y:S04]  /*1a40*/  STG.E desc[UR16][R16.64], R34 ;  /* 0x0000002210007986 */ /* 0x0009e8000c101910 */
[----:B------:R4:W-:Y:S04]  /*1a50*/  STG.E desc[UR16][R16.64+0x80], R35 ;  /* 0x0000802310007986 */ /* 0x0009e8000c101910 */
[----:B0-----:R4:W-:Y:S04]  /*1a60*/  STG.E desc[UR16][R6.64], R8 ;  /* 0x0000000806007986 */ /* 0x0019e8000c101910 */
[----:B------:R4:W-:Y:S04]  /*1a70*/  STG.E desc[UR16][R6.64+0x80], R9 ;  /* 0x0000800906007986 */ /* 0x0009e8000c101910 */
[----:B------:R4:W-:Y:S04]  /*1a80*/  STG.E desc[UR16][R44.64], R10 ;  /* 0x0000000a2c007986 */ /* 0x0009e8000c101910 */
[----:B------:R4:W-:Y:S01]  /*1a90*/  STG.E desc[UR16][R44.64+0x80], R11 ;  /* 0x0000800b2c007986 */ /* 0x0009e2000c101910 */
[----:B------:R-:W-:Y:S06]  /*1aa0*/  BAR.SYNC.DEFER_BLOCKING 0x0 ;  /* 0x0000000000007b1d */ /* 0x000fec0000010000 */
[----:B------:R-:W-:Y:S05]  /*1ab0*/  @P1 BRA `(.L_x_8) ;  /* 0x00000000009c1947 */ /* 0x000fea0003800000 */
[----:B------:R-:W-:Y:S01]  /*1ac0*/  NOP ;  /* 0x0000000000007918 */ /* 0x000fe20000000000 */
[----:B------:R-:W-:Y:S01]  /*1ad0*/  UMOV UR4, 0x50 ;  /* 0x0000005000047882 */ /* 0x000fe20000000000 */
[----:B------:R-:W-:Y:S01]  /*1ae0*/  IMAD.U32 R0, RZ, RZ, UR15 ;  /* 0x0000000fff007e24 */ /* 0x000fe2000f8e00ff */
[----:B------:R-:W-:Y:S01]  /*1af0*/  ULEA UR13, UR13, UR4, 0x18 ;  /* 0x000000040d0d7291 */ /* 0x000fe2000f8ec0ff */
[----:B------:R-:W-:Y:S02]  /*1b00*/  IMAD.MOV.U32 R3, RZ, RZ, 0x3 ;  /* 0x00000003ff037424 */ /* 0x000fe400078e00ff */
[----:B----4-:R-:W-:Y:S01]  /*1b10*/  IMAD.MOV.U32 R7, RZ, RZ, 0x1 ;  /* 0x00000001ff077424 */ /* 0x010fe200078e00ff */
[----:B------:R-:W-:-:S04]  /*1b20*/  LOP3.LUT R0, R0, 0xffff, RZ, 0xc0, !PT ;  /* 0x0000ffff00007812 */ /* 0x000fc800078ec0ff */
[----:B------:R-:W-:Y:S01]  /*1b30*/  SHF.R.U32.HI R0, RZ, 0x5, R0 ;  /* 0x00000005ff007819 */ /* 0x000fe20000011600 */
[----:B------:R-:W0:Y:S04]  /*1b40*/  LDS R5, [UR13] ;  /* 0x0000000dff057984 */ /* 0x000e280008000800 */
[----:B------:R-:W-:Y:S01]  /*1b50*/  VIADD R2, R0, 0x10 ;  /* 0x0000001000027836 */ /* 0x000fe20000000000 */
[----:B------:R-:W-:-:S04]  /*1b60*/  SHF.L.U32 R0, R3, R0, RZ ;  /* 0x0000000003007219 */ /* 0x000fc800000006ff */
[----:B------:R-:W-:-:S04]  /*1b70*/  SHF.L.U32 R3, R7, R2, RZ ;  /* 0x0000000207037219 */ /* 0x000fc800000006ff */
[----:B------:R-:W-:-:S04]  /*1b80*/  LOP3.LUT R0, R3, R0, RZ, 0xfc, !PT ;  /* 0x0000000003007212 */ /* 0x000fc800078efcff */
[C---:B------:R-:W-:Y:S02]  /*1b90*/  LOP3.LUT R2, R0.reuse, 0xffff, RZ, 0xc0, !PT ;  /* 0x0000ffff00027812 */ /* 0x040fe400078ec0ff */
[----:B0-----:R-:W-:-:S04]  /*1ba0*/  LOP3.LUT R3, R0, 0xffff, R5, 0x80, !PT ;  /* 0x0000ffff00037812 */ /* 0x001fc800078e8005 */
[----:B------:R-:W-:-:S13]  /*1bb0*/  ISETP.NE.AND P0, PT, R3, R2, PT ;  /* 0x000000020300720c */ /* 0x000fda0003f05270 */
[----:B------:R-:W-:Y:S05]  /*1bc0*/  @P0 BRA `(.L_x_9) ;  /* 0x0000000000500947 */ /* 0x000fea0003800000 */
[----:B------:R-:W-:Y:S02]  /*1bd0*/  SHF.R.U32.HI R5, RZ, 0x10, R5 ;  /* 0x00000010ff057819 */ /* 0x000fe40000011605 */
[----:B------:R-:W-:-:S04]  /*1be0*/  SHF.R.U32.HI R2, RZ, 0x10, R0 ;  /* 0x00000010ff027819 */ /* 0x000fc80000011600 */
[----:B------:R-:W-:-:S04]  /*1bf0*/  LOP3.LUT R5, R5, R2, RZ, 0xc0, !PT ;  /* 0x0000000205057212 */ /* 0x000fc800078ec0ff */
[----:B------:R-:W-:-:S13]  /*1c00*/  ISETP.NE.AND P0, PT, R5, R2, PT ;  /* 0x000000020500720c */ /* 0x000fda0003f05270 */
[----:B------:R-:W-:Y:S05]  /*1c10*/  @P0 BRA `(.L_x_10) ;  /* 0x0000000000300947 */ /* 0x000fea0003800000 */
[----:B------:R-:W-:Y:S01]  /*1c20*/  R2UR UR4, R0 ;  /* 0x00000000000472ca */ /* 0x000fe200000e0000 */
[----:B------:R-:W-:Y:S01]  /*1c30*/  VOTEU.ANY UR5, UPT, PT ;  /* 0x0000000000057886 */ /* 0x000fe200038e0100 */
[----:B------:R-:W0:Y:S01]  /*1c40*/  S2R R0, SR_LANEID ;  /* 0x0000000000007919 */ /* 0x000e220000000000 */
[----:B------:R-:W-:-:S10]  /*1c50*/  UFLO.U32 UR5, UR5 ;  /* 0x00000005000572bd */ /* 0x000fd400080e0000 */
[----:B------:R-:W-:-:S06]  /*1c60*/  ULOP3.LUT UR4, URZ, UR4, URZ, 0x33, !UPT ;  /* 0x00000004ff047292 */ /* 0x000fcc000f8e33ff */
[----:B------:R-:W-:-:S04]  /*1c70*/  IMAD.U32 R2, RZ, RZ, UR4 ;  /* 0x00000004ff027e24 */ /* 0x000fc8000f8e00ff */
[----:B------:R-:W1:Y:S02]  /*1c80*/  REDUX UR6, R2 ;  /* 0x00000000020673c4 */ /* 0x000e640000000000 */
[----:B------:R2:W-:Y:S01]  /*1c90*/  UTCATOMSWS.AND URZ, UR4 ;  /* 0x0000000400ff79e3 */ /* 0x0005e20008000000 */
[----:B0-----:R-:W-:Y:S01]  /*1ca0*/  ISETP.EQ.U32.AND P0, PT, R0, UR5, PT ;  /* 0x0000000500007c0c */ /* 0x001fe2000bf02070 */
[----:B-1----:R-:W-:-:S12]  /*1cb0*/  IMAD.U32 R0, RZ, RZ, UR6 ;  /* 0x00000006ff007e24 */ /* 0x002fd8000f8e00ff */
[----:B------:R2:W-:Y:S01]  /*1cc0*/  @P0 ATOMS.AND RZ, [UR13], R0 ;  /* 0x00000000ffff098c */ /* 0x0005e2000a80000d */
[----:B------:R-:W-:Y:S05]  /*1cd0*/  BRA `(.L_x_8) ;  /* 0x0000000000147947 */ /* 0x000fea0003800000 */
.L_x_10:
[----:B------:R-:W-:-:S07]  /*1ce0*/  MOV R2, 0x1d00 ;  /* 0x00001d0000027802 */ /* 0x000fce0000000f00 */
[----:B------:R-:W-:Y:S05]  /*1cf0*/  CALL.REL.NOINC `($__internal_0_$__cuda_sm10x_tcgen05_guardrail_trap_col_being_dealloced_not_returned_by_alloc) ;  /* 0x0000000000207944 */ /* 0x000fea0003c00000 */
[----:B------:R-:W-:Y:S05]  /*1d00*/  BRA `(.L_x_8) ;  /* 0x0000000000087947 */ /* 0x000fea0003800000 */
.L_x_9:
[----:B------:R-:W-:-:S07]  /*1d10*/  MOV R2, 0x1d30 ;  /* 0x00001d3000027802 */ /* 0x000fce0000000f00 */
[----:B------:R-:W-:Y:S05]  /*1d20*/  CALL.REL.NOINC `($__internal_2_$__cuda_sm10x_tcgen05_guardrail_trap_unallocated_columns_being_dealloced) ;  /* 0x00000000002c7944 */ /* 0x000fea0003c00000 */
.L_x_8:
[----:B------:R-:W-:Y:S01]  /*1d30*/  NOP ;  /* 0x0000000000007918 */ /* 0x000fe20000000000 */
[----:B--2---:R-:W-:Y:S05]  /*1d40*/  EXIT ;  /* 0x000000000000794d */ /* 0x004fea0003800000 */
.L_x_7:
[----:B------:R-:W1:Y:S02]  /*1d50*/  SYNCS.PHASECHK.TRANS64.TRYWAIT P0, [UR14+0x3000], RZ ;  /* 0x003000ffff0075a7 */ /* 0x000e64000800110e */
[----:B-1----:R-:W-:Y:S05]  /*1d60*/  @!P0 BRA `(.L_x_7) ;  /* 0xfffffffc00f88947 */ /* 0x002fea000383ffff */
[----:B------:R-:W-:Y:S05]  /*1d70*/  BRA `(.L_x_11) ;  /* 0xfffffff000f07947 */ /* 0x000fea000383ffff */
        .weak           $__internal_0_$__cuda_sm10x_tcgen05_guardrail_trap_col_being_dealloced_not_returned_by_alloc
        .type           $__internal_0_$__cuda_sm10x_tcgen05_guardrail_trap_col_being_dealloced_not_returned_by_alloc,@function
        .size           $__internal_0_$__cuda_sm10x_tcgen05_guardrail_trap_col_being_dealloced_not_returned_by_alloc,($__internal_1_$__cuda_sm10x_tcgen05_guardrail_trap_phase_invalid_during_alloc - $__internal_0_$__cuda_sm10x_tcgen05_guardrail_trap_col_being_dealloced_not_returned_by_alloc)
$__internal_0_$__cuda_sm10x_tcgen05_guardrail_trap_col_being_dealloced_not_returned_by_alloc:
[----:B------:R-:W-:Y:S05]  /*1d80*/  BPT.TRAP 0x1 ;  /* 0x000000040000795c */ /* 0x000fea0000300000 */
[----:B------:R-:W-:-:S04]  /*1d90*/  IMAD.MOV.U32 R3, RZ, RZ, 0x0 ;  /* 0x00000000ff037424 */ /* 0x000fc800078e00ff */
[----:B------:R-:W-:Y:S05]  /*1da0*/  RET.REL.NODEC R2 `(gluon_mma) ;  /* 0xffffffe002947950 */ /* 0x000fea0003c3ffff */
        .weak           $__internal_1_$__cuda_sm10x_tcgen05_guardrail_trap_phase_invalid_during_alloc
        .type           $__internal_1_$__cuda_sm10x_tcgen05_guardrail_trap_phase_invalid_during_alloc,@function
        .size           $__internal_1_$__cuda_sm10x_tcgen05_guardrail_trap_phase_invalid_during_alloc,($__internal_2_$__cuda_sm10x_tcgen05_guardrail_trap_unallocated_columns_being_dealloced - $__internal_1_$__cuda_sm10x_tcgen05_guardrail_trap_phase_invalid_during_alloc)
$__internal_1_$__cuda_sm10x_tcgen05_guardrail_trap_phase_invalid_during_alloc:
[----:B------:R-:W-:Y:S05]  /*1db0*/  BPT.TRAP 0x1 ;  /* 0x000000040000795c */ /* 0x000fea0000300000 */
[----:B------:R-:W-:-:S04]  /*1dc0*/  IMAD.MOV.U32 R3, RZ, RZ, 0x0 ;  /* 0x00000000ff037424 */ /* 0x000fc800078e00ff */
[----:B------:R-:W-:Y:S05]  /*1dd0*/  RET.REL.NODEC R2 `(gluon_mma) ;  /* 0xffffffe002887950 */ /* 0x000fea0003c3ffff */
        .weak           $__internal_2_$__cuda_sm10x_tcgen05_guardrail_trap_unallocated_columns_being_dealloced
        .type           $__internal_2_$__cuda_sm10x_tcgen05_guardrail_trap_unallocated_columns_being_dealloced,@function
        .size           $__internal_2_$__cuda_sm10x_tcgen05_guardrail_trap_unallocated_columns_being_dealloced,(.L_x_15 - $__internal_2_$__cuda_sm10x_tcgen05_guardrail_trap_unallocated_columns_being_dealloced)
$__internal_2_$__cuda_sm10x_tcgen05_guardrail_trap_unallocated_columns_being_dealloced:
[----:B------:R-:W-:Y:S05]  /*1de0*/  BPT.TRAP 0x1 ;  /* 0x000000040000795c */ /* 0x000fea0000300000 */
[----:B------:R-:W-:-:S04]  /*1df0*/  IMAD.MOV.U32 R3, RZ, RZ, 0x0 ;  /* 0x00000000ff037424 */ /* 0x000fc800078e00ff */
[----:B------:R-:W-:Y:S05]  /*1e00*/  RET.REL.NODEC R2 `(gluon_mma) ;  /* 0xffffffe0027c7950 */ /* 0x000fea0003c3ffff */
.L_x_12:
[----:B------:R-:W-:-:S00]  /*1e10*/  BRA `(.L_x_12) ;  /* 0xfffffffc00fc7947 */ /* 0x000fc0000383ffff */
[----:B------:R-:W-:-:S00]  /*1e20*/  NOP ;  /* 0x0000000000007918 */ /* 0x000fc00000000000 */
        /* <DEDUP_REMOVED lines=13> */
.L_x_15:


//--------------------- .nv.shared.gluon_mma      --------------------------
	.section	.nv.shared.gluon_mma,"aw",@nobits
	.sectionflags	@""
	.align	16
	.zero		1024


//--------------------- .nv.shared.reserved.0     --------------------------
	.section	.nv.shared.reserved.0,"aw",@nobits
	.align	8
	.weak		__nv_reservedSMEM_offset_0_alias
	.size		__nv_reservedSMEM_offset_0_alias, 0, 64
	.other		__nv_reservedSMEM_offset_0_alias,@"STO_CUDA_RESERVED_SHARED STV_DEFAULT"
__nv_reservedSMEM_offset_0_alias:
	.zero		0
.nv.shared.reserved.0:
	.zero		64
	.weak		__nv_reservedSMEM_allocation_phase
	.type		__nv_reservedSMEM_allocation_phase,@object
	.size		__nv_reservedSMEM_allocation_phase,(.L_0 - __nv_reservedSMEM_allocation_phase)
__nv_reservedSMEM_allocation_phase:
	.zero		1
.L_0:
	.zero		7
	.weak		__nv_reservedSMEM_devtool_atexit_pc
	.type		__nv_reservedSMEM_devtool_atexit_pc,@object
	.size		__nv_reservedSMEM_devtool_atexit_pc,(__nv_reservedSMEM_allocation_mask - __nv_reservedSMEM_devtool_atexit_pc)
__nv_reservedSMEM_devtool_atexit_pc:
	.zero		8
	.weak		__nv_reservedSMEM_allocation_mask
	.type		__nv_reservedSMEM_allocation_mask,@object
	.size		__nv_reservedSMEM_allocation_mask,(.L_2 - __nv_reservedSMEM_allocation_mask)
__nv_reservedSMEM_allocation_mask:
	.zero		4
.L_2:


//--------------------- .nv.constant0.gluon_mma   --------------------------
	.section	.nv.constant0.gluon_mma,"a",@progbits
	.sectionflags	@""
	.align	4
.nv.constant0.gluon_mma:
	.zero		936


//--------------------- SYMBOLS --------------------------

	.type		.nv.reservedSmem.offset0,@object
	.size		.nv.reservedSmem.offset0,0x4
	.type		.nv.reservedSmem.cap,@object
	.size		.nv.reservedSmem.cap,0x4
